//
// Generated by NVIDIA NVVM Compiler
//
// Compiler Build ID: CL-36424714
// Cuda compilation tools, release 13.0, V13.0.88
// Based on NVVM 20.0.0
//

.version 9.0
.target sm_100
.address_size 64

	// .globl	_Z6KeccakPciP5INTER
.const .align 1 .b8 rho[25] = {0, 1, 62, 28, 27, 36, 44, 6, 55, 20, 3, 10, 43, 25, 39, 41, 45, 15, 21, 8, 18, 2, 61, 56, 14};
.const .align 1 .b8 pi[25] = {0, 6, 12, 18, 24, 3, 9, 10, 16, 22, 1, 7, 13, 19, 20, 4, 5, 11, 17, 23, 2, 8, 14, 15, 21};
.const .align 8 .b8 iota[192] = {1, 0, 0, 0, 0, 0, 0, 0, 130, 128, 0, 0, 0, 0, 0, 0, 138, 128, 0, 0, 0, 0, 0, 128, 0, 128, 0, 128, 0, 0, 0, 128, 139, 128, 0, 0, 0, 0, 0, 0, 1, 0, 0, 128, 0, 0, 0, 0, 129, 128, 0, 128, 0, 0, 0, 128, 9, 128, 0, 0, 0, 0, 0, 128, 138, 0, 0, 0, 0, 0, 0, 0, 136, 0, 0, 0, 0, 0, 0, 0, 9, 128, 0, 128, 0, 0, 0, 0, 10, 0, 0, 128, 0, 0, 0, 0, 139, 128, 0, 128, 0, 0, 0, 0, 139, 0, 0, 0, 0, 0, 0, 128, 137, 128, 0, 0, 0, 0, 0, 128, 3, 128, 0, 0, 0, 0, 0, 128, 2, 128, 0, 0, 0, 0, 0, 128, 128, 0, 0, 0, 0, 0, 0, 128, 10, 128, 0, 0, 0, 0, 0, 0, 10, 0, 0, 128, 0, 0, 0, 128, 129, 128, 0, 128, 0, 0, 0, 128, 128, 128, 0, 0, 0, 0, 0, 128, 1, 0, 0, 128, 0, 0, 0, 0, 8, 128, 0, 128, 0, 0, 0, 128};
// _ZZ6KeccakPciP5INTERE10CrossPlane has been demoted

.visible .entry _Z6KeccakPciP5INTER(
	.param .u64 .ptr .align 1 _Z6KeccakPciP5INTER_param_0,
	.param .u32 _Z6KeccakPciP5INTER_param_1,
	.param .u64 .ptr .align 1 _Z6KeccakPciP5INTER_param_2
)
{
	.reg .pred 	%p<18>;
	.reg .b16 	%rs<113>;
	.reg .b32 	%r<85>;
	.reg .b64 	%rd<181>;
	// demoted variable
	.shared .align 8 .b8 _ZZ6KeccakPciP5INTERE10CrossPlane[40];
	ld.param.u64 	%rd26, [_Z6KeccakPciP5INTER_param_0];
	ld.param.u32 	%r23, [_Z6KeccakPciP5INTER_param_1];
	ld.param.u64 	%rd27, [_Z6KeccakPciP5INTER_param_2];
	cvta.to.global.u64 	%rd1, %rd27;
	setp.lt.s32 	%p1, %r23, 1;
	@%p1 bra 	$L__BB0_21;
	ld.param.u32 	%r79, [_Z6KeccakPciP5INTER_param_1];
	cvta.to.global.u64 	%rd180, %rd26;
	mov.u32 	%r26, %tid.x;
	mov.u32 	%r27, %ntid.x;
	mul.lo.s32 	%r28, %r26, %r27;
	and.b32  	%r29, %r26, 255;
	shl.b32 	%r30, %r26, 3;
	cvt.u64.u32 	%rd28, %r30;
	and.b64  	%rd29, %rd28, 2040;
	add.s64 	%rd3, %rd1, %rd29;
	and.b32  	%r31, %r30, 2040;
	mov.u32 	%r32, _ZZ6KeccakPciP5INTERE10CrossPlane;
	add.s32 	%r1, %r32, %r31;
	setp.eq.s32 	%p2, %r29, 0;
	add.s32 	%r33, %r29, -1;
	selp.b32 	%r34, 4, %r33, %p2;
	shl.b32 	%r35, %r34, 3;
	add.s32 	%r2, %r32, %r35;
	setp.eq.s32 	%p3, %r29, 4;
	add.s32 	%r36, %r29, 1;
	selp.b32 	%r37, 0, %r36, %p3;
	shl.b32 	%r38, %r37, 3;
	add.s32 	%r3, %r32, %r38;
	and.b32  	%r39, %r28, 255;
	and.b32  	%r4, %r79, 3;
	cvt.u64.u32 	%rd30, %r39;
	mov.u64 	%rd31, pi;
	add.s64 	%rd32, %rd31, %rd30;
	ld.const.u8 	%rs4, [%rd32];
	cvt.u64.u16 	%rd33, %rs4;
	and.b64  	%rd34, %rd33, 255;
	mov.u64 	%rd35, rho;
	add.s64 	%rd36, %rd35, %rd34;
	ld.const.u8 	%rd5, [%rd36];
	cvt.u32.u16 	%r40, %rs4;
	and.b32  	%r41, %r40, 255;
	mul.wide.u32 	%rd37, %r41, 8;
	add.s64 	%rd4, %rd1, %rd37;
	ld.const.u8 	%rs5, [%rd32+1];
	cvt.u64.u16 	%rd38, %rs5;
	and.b64  	%rd39, %rd38, 255;
	cvt.u32.u16 	%r42, %rs5;
	and.b32  	%r43, %r42, 255;
	mul.wide.u32 	%rd40, %r43, 8;
	add.s64 	%rd6, %rd1, %rd40;
	add.s64 	%rd41, %rd35, %rd39;
	ld.const.u8 	%rd7, [%rd41];
	ld.const.u8 	%rs6, [%rd32+2];
	cvt.u64.u16 	%rd42, %rs6;
	and.b64  	%rd43, %rd42, 255;
	cvt.u32.u16 	%r44, %rs6;
	and.b32  	%r45, %r44, 255;
	mul.wide.u32 	%rd44, %r45, 8;
	add.s64 	%rd8, %rd1, %rd44;
	add.s64 	%rd45, %rd35, %rd43;
	ld.const.u8 	%rd9, [%rd45];
	ld.const.u8 	%rs7, [%rd32+3];
	cvt.u64.u16 	%rd46, %rs7;
	and.b64  	%rd47, %rd46, 255;
	cvt.u32.u16 	%r46, %rs7;
	and.b32  	%r47, %r46, 255;
	mul.wide.u32 	%rd48, %r47, 8;
	add.s64 	%rd10, %rd1, %rd48;
	add.s64 	%rd49, %rd35, %rd47;
	ld.const.u8 	%rd11, [%rd49];
	ld.const.u8 	%rs8, [%rd32+4];
	cvt.u64.u16 	%rd50, %rs8;
	and.b64  	%rd51, %rd50, 255;
	cvt.u32.u16 	%r48, %rs8;
	and.b32  	%r49, %r48, 255;
	mul.wide.u32 	%rd52, %r49, 8;
	add.s64 	%rd12, %rd1, %rd52;
	add.s64 	%rd53, %rd35, %rd51;
	ld.const.u8 	%rd13, [%rd53];
	shl.b32 	%r50, %r28, 3;
	cvt.u64.u32 	%rd54, %r50;
	and.b64  	%rd55, %rd54, 2040;
	add.s64 	%rd14, %rd1, %rd55;
	mov.b32 	%r78, 1;
	mov.b32 	%r77, 0;
	mov.b16 	%rs112, 0;
$L__BB0_2:
	setp.gt.u32 	%p4, %r79, 135;
	@%p4 bra 	$L__BB0_17;
	ld.param.u32 	%r74, [_Z6KeccakPciP5INTER_param_1];
	mad.lo.s32 	%r52, %r77, -136, %r74;
	add.s32 	%r53, %r52, -1;
	setp.lt.u32 	%p5, %r53, 15;
	mov.b32 	%r82, 0;
	@%p5 bra 	$L__BB0_6;
	add.s64 	%rd178, %rd1, 7;
	and.b32  	%r82, %r79, 240;
	cvt.u16.u32 	%rs9, %r79;
	shr.u16 	%rs10, %rs9, 4;
	and.b16  	%rs11, %rs10, 15;
	mul.wide.u16 	%r54, %rs11, 16;
	neg.s32 	%r80, %r54;
	add.s64 	%rd179, %rd180, 7;
$L__BB0_5:
	.pragma "nounroll";
	ld.global.u8 	%rs12, [%rd179+-7];
	ld.global.u8 	%rs13, [%rd178+-7];
	xor.b16  	%rs14, %rs13, %rs12;
	st.global.u8 	[%rd178+-7], %rs14;
	ld.global.u8 	%rs15, [%rd179+-6];
	ld.global.u8 	%rs16, [%rd178+-6];
	xor.b16  	%rs17, %rs16, %rs15;
	st.global.u8 	[%rd178+-6], %rs17;
	ld.global.u8 	%rs18, [%rd179+-5];
	ld.global.u8 	%rs19, [%rd178+-5];
	xor.b16  	%rs20, %rs19, %rs18;
	st.global.u8 	[%rd178+-5], %rs20;
	ld.global.u8 	%rs21, [%rd179+-4];
	ld.global.u8 	%rs22, [%rd178+-4];
	xor.b16  	%rs23, %rs22, %rs21;
	st.global.u8 	[%rd178+-4], %rs23;
	ld.global.u8 	%rs24, [%rd179+-3];
	ld.global.u8 	%rs25, [%rd178+-3];
	xor.b16  	%rs26, %rs25, %rs24;
	st.global.u8 	[%rd178+-3], %rs26;
	ld.global.u8 	%rs27, [%rd179+-2];
	ld.global.u8 	%rs28, [%rd178+-2];
	xor.b16  	%rs29, %rs28, %rs27;
	st.global.u8 	[%rd178+-2], %rs29;
	ld.global.u8 	%rs30, [%rd179+-1];
	ld.global.u8 	%rs31, [%rd178+-1];
	xor.b16  	%rs32, %rs31, %rs30;
	st.global.u8 	[%rd178+-1], %rs32;
	ld.global.u8 	%rs33, [%rd179];
	ld.global.u8 	%rs34, [%rd178];
	xor.b16  	%rs35, %rs34, %rs33;
	st.global.u8 	[%rd178], %rs35;
	ld.global.u8 	%rs36, [%rd179+1];
	ld.global.u8 	%rs37, [%rd178+1];
	xor.b16  	%rs38, %rs37, %rs36;
	st.global.u8 	[%rd178+1], %rs38;
	ld.global.u8 	%rs39, [%rd179+2];
	ld.global.u8 	%rs40, [%rd178+2];
	xor.b16  	%rs41, %rs40, %rs39;
	st.global.u8 	[%rd178+2], %rs41;
	ld.global.u8 	%rs42, [%rd179+3];
	ld.global.u8 	%rs43, [%rd178+3];
	xor.b16  	%rs44, %rs43, %rs42;
	st.global.u8 	[%rd178+3], %rs44;
	ld.global.u8 	%rs45, [%rd179+4];
	ld.global.u8 	%rs46, [%rd178+4];
	xor.b16  	%rs47, %rs46, %rs45;
	st.global.u8 	[%rd178+4], %rs47;
	ld.global.u8 	%rs48, [%rd179+5];
	ld.global.u8 	%rs49, [%rd178+5];
	xor.b16  	%rs50, %rs49, %rs48;
	st.global.u8 	[%rd178+5], %rs50;
	ld.global.u8 	%rs51, [%rd179+6];
	ld.global.u8 	%rs52, [%rd178+6];
	xor.b16  	%rs53, %rs52, %rs51;
	st.global.u8 	[%rd178+6], %rs53;
	ld.global.u8 	%rs54, [%rd179+7];
	ld.global.u8 	%rs55, [%rd178+7];
	xor.b16  	%rs56, %rs55, %rs54;
	st.global.u8 	[%rd178+7], %rs56;
	ld.global.u8 	%rs57, [%rd179+8];
	ld.global.u8 	%rs58, [%rd178+8];
	xor.b16  	%rs59, %rs58, %rs57;
	st.global.u8 	[%rd178+8], %rs59;
	add.s32 	%r80, %r80, 16;
	add.s64 	%rd179, %rd179, 16;
	add.s64 	%rd178, %rd178, 16;
	setp.ne.s32 	%p6, %r80, 0;
	@%p6 bra 	$L__BB0_5;
$L__BB0_6:
	and.b32  	%r55, %r79, 15;
	setp.eq.s32 	%p7, %r55, 0;
	@%p7 bra 	$L__BB0_16;
	ld.param.u32 	%r75, [_Z6KeccakPciP5INTER_param_1];
	shl.b16 	%rs60, %rs112, 3;
	cvt.u16.u32 	%rs61, %r75;
	add.s16 	%rs62, %rs60, %rs61;
	cvt.u32.u16 	%r56, %rs62;
	and.b32  	%r13, %r56, 15;
	add.s32 	%r57, %r13, -1;
	setp.lt.u32 	%p8, %r57, 7;
	@%p8 bra 	$L__BB0_9;
	cvt.u64.u32 	%rd107, %r82;
	add.s64 	%rd108, %rd180, %rd107;
	ld.global.u8 	%rs63, [%rd108];
	add.s64 	%rd109, %rd1, %rd107;
	ld.global.u8 	%rs64, [%rd109];
	xor.b16  	%rs65, %rs64, %rs63;
	st.global.u8 	[%rd109], %rs65;
	ld.global.u8 	%rs66, [%rd108+1];
	ld.global.u8 	%rs67, [%rd109+1];
	xor.b16  	%rs68, %rs67, %rs66;
	st.global.u8 	[%rd109+1], %rs68;
	ld.global.u8 	%rs69, [%rd108+2];
	ld.global.u8 	%rs70, [%rd109+2];
	xor.b16  	%rs71, %rs70, %rs69;
	st.global.u8 	[%rd109+2], %rs71;
	ld.global.u8 	%rs72, [%rd108+3];
	ld.global.u8 	%rs73, [%rd109+3];
	xor.b16  	%rs74, %rs73, %rs72;
	st.global.u8 	[%rd109+3], %rs74;
	ld.global.u8 	%rs75, [%rd108+4];
	ld.global.u8 	%rs76, [%rd109+4];
	xor.b16  	%rs77, %rs76, %rs75;
	st.global.u8 	[%rd109+4], %rs77;
	ld.global.u8 	%rs78, [%rd108+5];
	ld.global.u8 	%rs79, [%rd109+5];
	xor.b16  	%rs80, %rs79, %rs78;
	st.global.u8 	[%rd109+5], %rs80;
	ld.global.u8 	%rs81, [%rd108+6];
	ld.global.u8 	%rs82, [%rd109+6];
	xor.b16  	%rs83, %rs82, %rs81;
	st.global.u8 	[%rd109+6], %rs83;
	ld.global.u8 	%rs84, [%rd108+7];
	ld.global.u8 	%rs85, [%rd109+7];
	xor.b16  	%rs86, %rs85, %rs84;
	st.global.u8 	[%rd109+7], %rs86;
	add.s32 	%r82, %r82, 8;
$L__BB0_9:
	and.b32  	%r58, %r13, 7;
	setp.eq.s32 	%p9, %r58, 0;
	@%p9 bra 	$L__BB0_16;
	ld.param.u32 	%r76, [_Z6KeccakPciP5INTER_param_1];
	and.b32  	%r59, %r76, 7;
	add.s32 	%r60, %r59, -1;
	setp.lt.u32 	%p10, %r60, 3;
	@%p10 bra 	$L__BB0_12;
	cvt.u64.u32 	%rd110, %r82;
	add.s64 	%rd111, %rd180, %rd110;
	ld.global.u8 	%rs87, [%rd111];
	add.s64 	%rd112, %rd1, %rd110;
	ld.global.u8 	%rs88, [%rd112];
	xor.b16  	%rs89, %rs88, %rs87;
	st.global.u8 	[%rd112], %rs89;
	ld.global.u8 	%rs90, [%rd111+1];
	ld.global.u8 	%rs91, [%rd112+1];
	xor.b16  	%rs92, %rs91, %rs90;
	st.global.u8 	[%rd112+1], %rs92;
	ld.global.u8 	%rs93, [%rd111+2];
	ld.global.u8 	%rs94, [%rd112+2];
	xor.b16  	%rs95, %rs94, %rs93;
	st.global.u8 	[%rd112+2], %rs95;
	ld.global.u8 	%rs96, [%rd111+3];
	ld.global.u8 	%rs97, [%rd112+3];
	xor.b16  	%rs98, %rs97, %rs96;
	st.global.u8 	[%rd112+3], %rs98;
	add.s32 	%r82, %r82, 4;
$L__BB0_12:
	setp.eq.s32 	%p11, %r4, 0;
	@%p11 bra 	$L__BB0_16;
	setp.eq.s32 	%p12, %r4, 1;
	cvt.u64.u32 	%rd113, %r82;
	add.s64 	%rd22, %rd180, %rd113;
	ld.global.u8 	%rs99, [%rd22];
	add.s64 	%rd23, %rd1, %rd113;
	ld.global.u8 	%rs100, [%rd23];
	xor.b16  	%rs101, %rs100, %rs99;
	st.global.u8 	[%rd23], %rs101;
	@%p12 bra 	$L__BB0_16;
	setp.eq.s32 	%p13, %r4, 2;
	ld.global.u8 	%rs102, [%rd22+1];
	ld.global.u8 	%rs103, [%rd23+1];
	xor.b16  	%rs104, %rs103, %rs102;
	st.global.u8 	[%rd23+1], %rs104;
	@%p13 bra 	$L__BB0_16;
	ld.global.u8 	%rs105, [%rd22+2];
	ld.global.u8 	%rs106, [%rd23+2];
	xor.b16  	%rs107, %rs106, %rs105;
	st.global.u8 	[%rd23+2], %rs107;
$L__BB0_16:
	cvt.u64.u32 	%rd114, %r79;
	add.s64 	%rd115, %rd1, %rd114;
	ld.global.u8 	%rs108, [%rd115];
	xor.b16  	%rs109, %rs108, 6;
	st.global.u8 	[%rd115], %rs109;
	ld.global.u8 	%rs110, [%rd1+135];
	xor.b16  	%rs111, %rs110, 128;
	st.global.u8 	[%rd1+135], %rs111;
	bra.uni 	$L__BB0_18;
$L__BB0_17:
	ld.global.u64 	%rd56, [%rd180];
	ld.global.u64 	%rd57, [%rd1];
	xor.b64  	%rd58, %rd57, %rd56;
	st.global.u64 	[%rd1], %rd58;
	ld.global.u64 	%rd59, [%rd180+8];
	ld.global.u64 	%rd60, [%rd1+8];
	xor.b64  	%rd61, %rd60, %rd59;
	st.global.u64 	[%rd1+8], %rd61;
	ld.global.u64 	%rd62, [%rd180+16];
	ld.global.u64 	%rd63, [%rd1+16];
	xor.b64  	%rd64, %rd63, %rd62;
	st.global.u64 	[%rd1+16], %rd64;
	ld.global.u64 	%rd65, [%rd180+24];
	ld.global.u64 	%rd66, [%rd1+24];
	xor.b64  	%rd67, %rd66, %rd65;
	st.global.u64 	[%rd1+24], %rd67;
	ld.global.u64 	%rd68, [%rd180+32];
	ld.global.u64 	%rd69, [%rd1+32];
	xor.b64  	%rd70, %rd69, %rd68;
	st.global.u64 	[%rd1+32], %rd70;
	ld.global.u64 	%rd71, [%rd180+40];
	ld.global.u64 	%rd72, [%rd1+40];
	xor.b64  	%rd73, %rd72, %rd71;
	st.global.u64 	[%rd1+40], %rd73;
	ld.global.u64 	%rd74, [%rd180+48];
	ld.global.u64 	%rd75, [%rd1+48];
	xor.b64  	%rd76, %rd75, %rd74;
	st.global.u64 	[%rd1+48], %rd76;
	ld.global.u64 	%rd77, [%rd180+56];
	ld.global.u64 	%rd78, [%rd1+56];
	xor.b64  	%rd79, %rd78, %rd77;
	st.global.u64 	[%rd1+56], %rd79;
	ld.global.u64 	%rd80, [%rd180+64];
	ld.global.u64 	%rd81, [%rd1+64];
	xor.b64  	%rd82, %rd81, %rd80;
	st.global.u64 	[%rd1+64], %rd82;
	ld.global.u64 	%rd83, [%rd180+72];
	ld.global.u64 	%rd84, [%rd1+72];
	xor.b64  	%rd85, %rd84, %rd83;
	st.global.u64 	[%rd1+72], %rd85;
	ld.global.u64 	%rd86, [%rd180+80];
	ld.global.u64 	%rd87, [%rd1+80];
	xor.b64  	%rd88, %rd87, %rd86;
	st.global.u64 	[%rd1+80], %rd88;
	ld.global.u64 	%rd89, [%rd180+88];
	ld.global.u64 	%rd90, [%rd1+88];
	xor.b64  	%rd91, %rd90, %rd89;
	st.global.u64 	[%rd1+88], %rd91;
	ld.global.u64 	%rd92, [%rd180+96];
	ld.global.u64 	%rd93, [%rd1+96];
	xor.b64  	%rd94, %rd93, %rd92;
	st.global.u64 	[%rd1+96], %rd94;
	ld.global.u64 	%rd95, [%rd180+104];
	ld.global.u64 	%rd96, [%rd1+104];
	xor.b64  	%rd97, %rd96, %rd95;
	st.global.u64 	[%rd1+104], %rd97;
	ld.global.u64 	%rd98, [%rd180+112];
	ld.global.u64 	%rd99, [%rd1+112];
	xor.b64  	%rd100, %rd99, %rd98;
	st.global.u64 	[%rd1+112], %rd100;
	ld.global.u64 	%rd101, [%rd180+120];
	ld.global.u64 	%rd102, [%rd1+120];
	xor.b64  	%rd103, %rd102, %rd101;
	st.global.u64 	[%rd1+120], %rd103;
	ld.global.u64 	%rd104, [%rd180+128];
	ld.global.u64 	%rd105, [%rd1+128];
	xor.b64  	%rd106, %rd105, %rd104;
	st.global.u64 	[%rd1+128], %rd106;
	add.s64 	%rd180, %rd180, 136;
$L__BB0_18:
	mov.b32 	%r84, 0;
$L__BB0_19:
	ld.global.u64 	%rd116, [%rd3];
	ld.global.u64 	%rd117, [%rd3+40];
	xor.b64  	%rd118, %rd117, %rd116;
	ld.global.u64 	%rd119, [%rd3+80];
	xor.b64  	%rd120, %rd118, %rd119;
	ld.global.u64 	%rd121, [%rd3+120];
	xor.b64  	%rd122, %rd120, %rd121;
	ld.global.u64 	%rd123, [%rd3+160];
	xor.b64  	%rd124, %rd122, %rd123;
	st.shared.u64 	[%r1], %rd124;
	ld.shared.u64 	%rd125, [%r2];
	ld.shared.u64 	%rd126, [%r3];
	shl.b64 	%rd127, %rd126, 1;
	shr.u64 	%rd128, %rd126, 63;
	xor.b64  	%rd129, %rd128, %rd125;
	xor.b64  	%rd130, %rd129, %rd127;
	xor.b64  	%rd131, %rd130, %rd116;
	st.global.u64 	[%rd3], %rd131;
	xor.b64  	%rd132, %rd130, %rd117;
	st.global.u64 	[%rd3+40], %rd132;
	xor.b64  	%rd133, %rd130, %rd119;
	st.global.u64 	[%rd3+80], %rd133;
	xor.b64  	%rd134, %rd130, %rd121;
	st.global.u64 	[%rd3+120], %rd134;
	xor.b64  	%rd135, %rd130, %rd123;
	st.global.u64 	[%rd3+160], %rd135;
	ld.global.u64 	%rd136, [%rd4];
	cvt.u32.u64 	%r62, %rd5;
	shl.b64 	%rd137, %rd136, %r62;
	sub.s32 	%r63, 64, %r62;
	shr.u64 	%rd138, %rd136, %r63;
	xor.b64  	%rd139, %rd138, %rd137;
	ld.global.u64 	%rd140, [%rd6];
	cvt.u32.u64 	%r64, %rd7;
	shl.b64 	%rd141, %rd140, %r64;
	sub.s32 	%r65, 64, %r64;
	shr.u64 	%rd142, %rd140, %r65;
	xor.b64  	%rd143, %rd142, %rd141;
	ld.global.u64 	%rd144, [%rd8];
	cvt.u32.u64 	%r66, %rd9;
	shl.b64 	%rd145, %rd144, %r66;
	sub.s32 	%r67, 64, %r66;
	shr.u64 	%rd146, %rd144, %r67;
	xor.b64  	%rd147, %rd146, %rd145;
	ld.global.u64 	%rd148, [%rd10];
	cvt.u32.u64 	%r68, %rd11;
	shl.b64 	%rd149, %rd148, %r68;
	sub.s32 	%r69, 64, %r68;
	shr.u64 	%rd150, %rd148, %r69;
	xor.b64  	%rd151, %rd150, %rd149;
	ld.global.u64 	%rd152, [%rd12];
	cvt.u32.u64 	%r70, %rd13;
	shl.b64 	%rd153, %rd152, %r70;
	sub.s32 	%r71, 64, %r70;
	shr.u64 	%rd154, %rd152, %r71;
	xor.b64  	%rd155, %rd154, %rd153;
	not.b64 	%rd156, %rd143;
	and.b64  	%rd157, %rd147, %rd156;
	xor.b64  	%rd158, %rd157, %rd139;
	st.global.u64 	[%rd14], %rd158;
	not.b64 	%rd159, %rd147;
	and.b64  	%rd160, %rd151, %rd159;
	xor.b64  	%rd161, %rd160, %rd143;
	st.global.u64 	[%rd14+8], %rd161;
	not.b64 	%rd162, %rd151;
	and.b64  	%rd163, %rd155, %rd162;
	xor.b64  	%rd164, %rd163, %rd147;
	st.global.u64 	[%rd14+16], %rd164;
	not.b64 	%rd165, %rd155;
	and.b64  	%rd166, %rd139, %rd165;
	xor.b64  	%rd167, %rd166, %rd151;
	st.global.u64 	[%rd14+24], %rd167;
	not.b64 	%rd168, %rd139;
	and.b64  	%rd169, %rd143, %rd168;
	xor.b64  	%rd170, %rd169, %rd155;
	st.global.u64 	[%rd14+32], %rd170;
	mul.wide.u32 	%rd171, %r84, 8;
	mov.u64 	%rd172, iota;
	add.s64 	%rd173, %rd172, %rd171;
	ld.const.u64 	%rd174, [%rd173];
	ld.global.u64 	%rd175, [%rd1];
	xor.b64  	%rd176, %rd175, %rd174;
	st.global.u64 	[%rd1], %rd176;
	bar.sync 	0;
	add.s32 	%r84, %r84, 1;
	setp.ne.s32 	%p14, %r84, 24;
	@%p14 bra 	$L__BB0_19;
	add.s32 	%r20, %r79, -136;
	setp.gt.u32 	%p15, %r79, 136;
	setp.lt.u32 	%p16, %r78, 400;
	selp.u32 	%r72, 1, 0, %p15;
	add.s32 	%r78, %r78, %r72;
	and.pred  	%p17, %p15, %p16;
	add.s32 	%r77, %r77, 1;
	add.s16 	%rs112, %rs112, 1;
	mov.u32 	%r79, %r20;
	@%p17 bra 	$L__BB0_2;
$L__BB0_21:
	ret;

}


// ===== COMPILED SASS (sm_100) =====

	.target	sm_100

	.elftype	@"ET_EXEC"


//--------------------- .note.nv.tkinfo           --------------------------
	.section	.note.nv.tkinfo,"",@"SHT_NOTE"
	.sectionflags	@"SHF_NOTE_NV_TKINFO"
	.tkinfo
        /*0018*/ 	.word	0x00000002
        /*0030*/ 	.string	""
        /*0030*/ 	.string	"ptxas"
        /*0030*/ 	.string	"Cuda compilation tools, release 13.0, V13.0.88"
        /*0030*/ 	.string	"Build cuda_13.0.r13.0/compiler.36424714_0"
        /*0030*/ 	.string	"-arch sm_100 -m 64 "



//--------------------- .note.nv.cuinfo           --------------------------
	.section	.note.nv.cuinfo,"",@"SHT_NOTE"
	.sectionflags	@"SHF_NOTE_NV_CUINFO"
        /*0018*/ 	.short	0x0002
        /*001a*/ 	.short	0x0064
        /*001c*/ 	.short	0x0082
	.zero		2


//--------------------- .nv.info                  --------------------------
	.section	.nv.info,"",@"SHT_CUDA_INFO"
	.align	4


	//----- nvinfo : EIATTR_REGCOUNT
	.align		4
        /*0000*/ 	.byte	0x04, 0x2f
        /*0002*/ 	.short	(.L_4 - .L_3)
	.align		4
.L_3:
        /*0004*/ 	.word	index@(_Z6KeccakPciP5INTER)
        /*0008*/ 	.word	0x00000030


	//----- nvinfo : EIATTR_FRAME_SIZE
	.align		4
.L_4:
        /*000c*/ 	.byte	0x04, 0x11
        /*000e*/ 	.short	(.L_6 - .L_5)
	.align		4
.L_5:
        /*0010*/ 	.word	index@(_Z6KeccakPciP5INTER)
        /*0014*/ 	.word	0x00000000


	//----- nvinfo : EIATTR_MIN_STACK_SIZE
	.align		4
.L_6:
        /*0018*/ 	.byte	0x04, 0x12
        /*001a*/ 	.short	(.L_8 - .L_7)
	.align		4
.L_7:
        /*001c*/ 	.word	index@(_Z6KeccakPciP5INTER)
        /*0020*/ 	.word	0x00000000
.L_8:


//--------------------- .nv.compat                --------------------------
	.section	.nv.compat,"",@"SHT_CUDA_COMPAT_INFO"
	.align	4
        /*0000*/ 	.byte	0x02, 0x09, 0x00, 0x00, 0x02, 0x02, 0x01, 0x00, 0x02, 0x05, 0x05, 0x00, 0x03, 0x07, 0x01, 0x01
        /*0010*/ 	.byte	0x02, 0x03, 0x00, 0x00, 0x02, 0x06, 0x01, 0x00, 0x04, 0x0b, 0x08, 0x00, 0x09, 0x00, 0x00, 0x00
        /*0020*/ 	.byte	0x00, 0x00, 0x00, 0x00


//--------------------- .nv.info._Z6KeccakPciP5INTER --------------------------
	.section	.nv.info._Z6KeccakPciP5INTER,"",@"SHT_CUDA_INFO"
	.sectionflags	@""
	.align	4


	//----- nvinfo : EIATTR_CUDA_API_VERSION
	.align		4
        /*0000*/ 	.byte	0x04, 0x37
        /*0002*/ 	.short	(.L_10 - .L_9)
.L_9:
        /*0004*/ 	.word	0x00000082


	//----- nvinfo : EIATTR_KPARAM_INFO
	.align		4
.L_10:
        /*0008*/ 	.byte	0x04, 0x17
        /*000a*/ 	.short	(.L_12 - .L_11)
.L_11:
        /*000c*/ 	.word	0x00000000
        /*0010*/ 	.short	0x0002
        /*0012*/ 	.short	0x0010
        /*0014*/ 	.byte	0x00, 0xf5, 0x21, 0x00


	//----- nvinfo : EIATTR_KPARAM_INFO
	.align		4
.L_12:
        /*0018*/ 	.byte	0x04, 0x17
        /*001a*/ 	.short	(.L_14 - .L_13)
.L_13:
        /*001c*/ 	.word	0x00000000
        /*0020*/ 	.short	0x0001
        /*0022*/ 	.short	0x0008
        /*0024*/ 	.byte	0x00, 0xf0, 0x11, 0x00


	//----- nvinfo : EIATTR_KPARAM_INFO
	.align		4
.L_14:
        /*0028*/ 	.byte	0x04, 0x17
        /*002a*/ 	.short	(.L_16 - .L_15)
.L_15:
        /*002c*/ 	.word	0x00000000
        /*0030*/ 	.short	0x0000
        /*0032*/ 	.short	0x0000
        /*0034*/ 	.byte	0x00, 0xf5, 0x21, 0x00


	//----- nvinfo : EIATTR_SPARSE_MMA_MASK
	.align		4
.L_16:
        /*0038*/ 	.byte	0x03, 0x50
        /*003a*/ 	.short	0x0000


	//----- nvinfo : EIATTR_MAXREG_COUNT
	.align		4
        /*003c*/ 	.byte	0x03, 0x1b
        /*003e*/ 	.short	0x00ff


	//----- nvinfo : EIATTR_NUM_BARRIERS
	.align		4
        /*0040*/ 	.byte	0x02, 0x4c
        /*0042*/ 	.byte	0x01
	.zero		1


	//----- nvinfo : EIATTR_MERCURY_ISA_VERSION
	.align		4
        /*0044*/ 	.byte	0x03, 0x5f
        /*0046*/ 	.short	0x0101


	//----- nvinfo : EIATTR_VRC_CTA_INIT_COUNT
	.align		4
        /*0048*/ 	.byte	0x02, 0x4a
	.zero		1
	.zero		1


	//----- nvinfo : EIATTR_EXIT_INSTR_OFFSETS
	.align		4
        /*004c*/ 	.byte	0x04, 0x1c
        /*004e*/ 	.short	(.L_18 - .L_17)


	//   ....[0]....
.L_17:
        /*0050*/ 	.word	0x00000030


	//   ....[1]....
        /*0054*/ 	.word	0x00001ce0


	//----- nvinfo : EIATTR_CBANK_PARAM_SIZE
	.align		4
.L_18:
        /*0058*/ 	.byte	0x03, 0x19
        /*005a*/ 	.short	0x0018


	//----- nvinfo : EIATTR_PARAM_CBANK
	.align		4
        /*005c*/ 	.byte	0x04, 0x0a
        /*005e*/ 	.short	(.L_20 - .L_19)
	.align		4
.L_19:
        /*0060*/ 	.word	index@(.nv.constant0._Z6KeccakPciP5INTER)
        /*0064*/ 	.short	0x0380
        /*0066*/ 	.short	0x0018


	//----- nvinfo : EIATTR_SW_WAR
	.align		4
.L_20:
        /*0068*/ 	.byte	0x04, 0x36
        /*006a*/ 	.short	(.L_22 - .L_21)
.L_21:
        /*006c*/ 	.word	0x00000008
.L_22:


//--------------------- .nv.callgraph             --------------------------
	.section	.nv.callgraph,"",@"SHT_CUDA_CALLGRAPH"
	.align	4
	.sectionentsize	8
	.align		4
        /*0000*/ 	.word	0x00000000
	.align		4
        /*0004*/ 	.word	0xffffffff
	.align		4
        /*0008*/ 	.word	0x00000000
	.align		4
        /*000c*/ 	.word	0xfffffffe
	.align		4
        /*0010*/ 	.word	0x00000000
	.align		4
        /*0014*/ 	.word	0xfffffffd
	.align		4
        /*0018*/ 	.word	0x00000000
	.align		4
        /*001c*/ 	.word	0xfffffffc


//--------------------- .nv.constant3             --------------------------
	.section	.nv.constant3,"a",@progbits
	.align	8
.nv.constant3:
	.type		rho,@object
	.size		rho,(pi - rho)
rho:
        /*0000*/ 	.byte	0x00, 0x01, 0x3e, 0x1c, 0x1b, 0x24, 0x2c, 0x06, 0x37, 0x14, 0x03, 0x0a, 0x2b, 0x19, 0x27, 0x29
        /*0010*/ 	.byte	0x2d, 0x0f, 0x15, 0x08, 0x12, 0x02, 0x3d, 0x38, 0x0e
	.type		pi,@object
	.size		pi,(.L_1 - pi)
pi:
        /*0019*/ 	.byte	0x00, 0x06, 0x0c, 0x12, 0x18, 0x03, 0x09, 0x0a, 0x10, 0x16, 0x01, 0x07, 0x0d, 0x13, 0x14, 0x04
        /*0029*/ 	.byte	0x05, 0x0b, 0x11, 0x17, 0x02, 0x08, 0x0e, 0x0f, 0x15
.L_1:
	.zero		6
	.type		iota,@object
	.size		iota,(.L_2 - iota)
iota:
        /*0038*/ 	.byte	0x01, 0x00, 0x00, 0x00, 0x00, 0x00, 0x00, 0x00, 0x82, 0x80, 0x00, 0x00, 0x00, 0x00, 0x00, 0x00
        /* <DEDUP_REMOVED lines=11> */
.L_2:


//--------------------- .text._Z6KeccakPciP5INTER --------------------------
	.section	.text._Z6KeccakPciP5INTER,"ax",@progbits
	.align	128
        .global         _Z6KeccakPciP5INTER
        .type           _Z6KeccakPciP5INTER,@function
        .size           _Z6KeccakPciP5INTER,(.L_x_10 - _Z6KeccakPciP5INTER)
        .other          _Z6KeccakPciP5INTER,@"STO_CUDA_ENTRY STV_DEFAULT"
_Z6KeccakPciP5INTER:
.text._Z6KeccakPciP5INTER:
[----:B------:R-:W-:Y:S08]  /*0000*/  LDC R1, c[0x0][0x37c] ;  /* 0x0000df00ff017b82 */ /* 0x000ff00000000800 */
[----:B------:R-:W0:Y:S02]  /*0010*/  LDC R0, c[0x0][0x388] ;  /* 0x0000e200ff007b82 */ /* 0x000e240000000800 */
[----:B0-----:R-:W-:-:S13]  /*0020*/  ISETP.GE.AND P0, PT, R0, 0x1, PT ;  /* 0x000000010000780c */ /* 0x001fda0003f06270 */
[----:B------:R-:W-:Y:S05]  /*0030*/  @!P0 EXIT ;  /* 0x000000000000894d */ /* 0x000fea0003800000 */
[----:B------:R-:W0:Y:S01]  /*0040*/  S2R R11, SR_TID.X ;  /* 0x00000000000b7919 */ /* 0x000e220000002100 */
[----:B------:R-:W1:Y:S01]  /*0050*/  LDCU UR4, c[0x0][0x360] ;  /* 0x00006c00ff0477ac */ /* 0x000e620008000800 */
[----:B------:R-:W2:Y:S01]  /*0060*/  LDC.64 R16, c[0x0][0x390] ;  /* 0x0000e400ff107b82 */ /* 0x000ea20000000a00 */
[----:B------:R-:W3:Y:S01]  /*0070*/  LDCU.64 UR6, c[0x0][0x390] ;  /* 0x00007200ff0677ac */ /* 0x000ee20008000a00 */
[----:B------:R-:W4:Y:S06]  /*0080*/  LDCU UR5, c[0x0][0x388] ;  /* 0x00007100ff0577ac */ /* 0x000f2c0008000800 */
[----:B------:R-:W5:Y:S01]  /*0090*/  S2UR UR8, SR_CgaCtaId ;  /* 0x00000000000879c3 */ /* 0x000f620000008800 */
[----:B------:R-:W1:Y:S01]  /*00a0*/  LDCU.64 UR12, c[0x0][0x380] ;  /* 0x00007000ff0c77ac */ /* 0x000e620008000a00 */
[----:B------:R-:W0:Y:S01]  /*00b0*/  LDCU.64 UR10, c[0x0][0x358] ;  /* 0x00006b00ff0a77ac */ /* 0x000e220008000a00 */
[----:B-1----:R-:W-:Y:S01]  /*00c0*/  IMAD.U32 R12, RZ, RZ, UR12 ;  /* 0x0000000cff0c7e24 */ /* 0x002fe2000f8e00ff */
[C---:B0-----:R-:W-:Y:S01]  /*00d0*/  LOP3.LUT P0, RZ, R11.reuse, 0xff, RZ, 0xc0, !PT ;  /* 0x000000ff0bff7812 */ /* 0x041fe2000780c0ff */
[C---:B------:R-:W-:Y:S01]  /*00e0*/  IMAD R0, R11.reuse, UR4, RZ ;  /* 0x000000040b007c24 */ /* 0x040fe2000f8e02ff */
[----:B------:R-:W-:Y:S01]  /*00f0*/  UMOV UR4, 0x400 ;  /* 0x0000040000047882 */ /* 0x000fe20000000000 */
[----:B------:R-:W-:Y:S01]  /*0100*/  IMAD.SHL.U32 R7, R11, 0x8, RZ ;  /* 0x000000080b077824 */ /* 0x000fe200078e00ff */
[----:B-----5:R-:W-:Y:S01]  /*0110*/  ULEA UR8, UR8, UR4, 0x18 ;  /* 0x0000000408087291 */ /* 0x020fe2000f8ec0ff */
[C---:B------:R-:W-:Y:S01]  /*0120*/  IMAD.SHL.U32 R10, R0.reuse, 0x8, RZ ;  /* 0x00000008000a7824 */ /* 0x040fe200078e00ff */
[----:B------:R-:W-:Y:S01]  /*0130*/  LOP3.LUT R8, R0, 0xff, RZ, 0xc0, !PT ;  /* 0x000000ff00087812 */ /* 0x000fe200078ec0ff */
[----:B------:R-:W-:Y:S01]  /*0140*/  IMAD.U32 R13, RZ, RZ, UR13 ;  /* 0x0000000dff0d7e24 */ /* 0x000fe2000f8e00ff */
[----:B------:R-:W-:Y:S01]  /*0150*/  LOP3.LUT R0, R7, 0x7f8, RZ, 0xc0, !PT ;  /* 0x000007f807007812 */ /* 0x000fe200078ec0ff */
[----:B------:R-:W-:Y:S01]  /*0160*/  IMAD.MOV.U32 R7, RZ, RZ, 0x1 ;  /* 0x00000001ff077424 */ /* 0x000fe200078e00ff */
[----:B------:R0:W1:Y:S01]  /*0170*/  LDC.U8 R25, c[0x3][R8+0x19] ;  /* 0x00c0064008197b82 */ /* 0x0000620000000000 */
[----:B------:R-:W-:Y:S01]  /*0180*/  LOP3.LUT R10, R10, 0x7f8, RZ, 0xc0, !PT ;  /* 0x000007f80a0a7812 */ /* 0x000fe200078ec0ff */
[----:B------:R-:W-:Y:S01]  /*0190*/  UMOV UR4, URZ ;  /* 0x000000ff00047c82 */ /* 0x000fe20008000000 */
[----:B---3--:R-:W-:-:S02]  /*01a0*/  IADD3 R42, P1, PT, R0, UR6, RZ ;  /* 0x00000006002a7c10 */ /* 0x008fc4000ff3e0ff */
[----:B------:R-:W-:-:S03]  /*01b0*/  IADD3 R14, P2, PT, R10, UR6, RZ ;  /* 0x000000060a0e7c10 */ /* 0x000fc6000ff5e0ff */
[----:B------:R0:W3:Y:S01]  /*01c0*/  LDC.U8 R23, c[0x3][R8+0x1a] ;  /* 0x00c0068008177b82 */ /* 0x0000e20000000000 */
[----:B------:R-:W-:Y:S02]  /*01d0*/  IMAD.X R43, RZ, RZ, UR7, P1 ;  /* 0x00000007ff2b7e24 */ /* 0x000fe400088e06ff */
[----:B------:R-:W-:-:S05]  /*01e0*/  IMAD.X R15, RZ, RZ, UR7, P2 ;  /* 0x00000007ff0f7e24 */ /* 0x000fca00090e06ff */
[----:B------:R0:W5:Y:S08]  /*01f0*/  LDC.U8 R21, c[0x3][R8+0x1b] ;  /* 0x00c006c008157b82 */ /* 0x0001700000000000 */
[----:B------:R0:W4:Y:S08]  /*0200*/  LDC.U8 R19, c[0x3][R8+0x1c] ;  /* 0x00c0070008137b82 */ /* 0x0001300000000000 */
[----:B------:R0:W4:Y:S02]  /*0210*/  LDC.U8 R9, c[0x3][R8+0x1d] ;  /* 0x00c0074008097b82 */ /* 0x0001240000000000 */
[----:B0-----:R-:W-:-:S04]  /*0220*/  LOP3.LUT R8, R11, 0xff, RZ, 0xc0, !PT ;  /* 0x000000ff0b087812 */ /* 0x001fc800078ec0ff */
[C---:B------:R-:W-:Y:S01]  /*0230*/  ISETP.NE.AND P1, PT, R8.reuse, 0x4, PT ;  /* 0x000000040800780c */ /* 0x040fe20003f25270 */
[----:B------:R-:W-:Y:S01]  /*0240*/  VIADD R11, R8, 0x1 ;  /* 0x00000001080b7836 */ /* 0x000fe20000000000 */
[C---:B-1----:R-:W-:Y:S01]  /*0250*/  LOP3.LUT R6, R25.reuse, 0xff, RZ, 0xc0, !PT ;  /* 0x000000ff19067812 */ /* 0x042fe200078ec0ff */
[----:B--2---:R-:W-:-:S03]  /*0260*/  IMAD.WIDE.U32 R24, R25, 0x8, R16 ;  /* 0x0000000819187825 */ /* 0x004fc600078e0010 */
[----:B------:R-:W-:Y:S02]  /*0270*/  SEL R11, R11, RZ, P1 ;  /* 0x000000ff0b0b7207 */ /* 0x000fe40000800000 */
[----:B------:R-:W0:Y:S02]  /*0280*/  LDC.U8 R6, c[0x3][R6] ;  /* 0x00c0000006067b82 */ /* 0x000e240000000000 */
[----:B------:R-:W-:Y:S02]  /*0290*/  LEA R11, R11, UR8, 0x3 ;  /* 0x000000080b0b7c11 */ /* 0x000fe4000f8e18ff */
[C---:B---3--:R-:W-:Y:S01]  /*02a0*/  LOP3.LUT R5, R23.reuse, 0xff, RZ, 0xc0, !PT ;  /* 0x000000ff17057812 */ /* 0x048fe200078ec0ff */
[----:B------:R-:W-:-:S05]  /*02b0*/  IMAD.WIDE.U32 R22, R23, 0x8, R16 ;  /* 0x0000000817167825 */ /* 0x000fca00078e0010 */
[----:B------:R-:W1:Y:S01]  /*02c0*/  LDC.U8 R5, c[0x3][R5] ;  /* 0x00c0000005057b82 */ /* 0x000e620000000000 */
[C---:B-----5:R-:W-:Y:S01]  /*02d0*/  LOP3.LUT R4, R21.reuse, 0xff, RZ, 0xc0, !PT ;  /* 0x000000ff15047812 */ /* 0x060fe200078ec0ff */
[----:B------:R-:W-:-:S06]  /*02e0*/  IMAD.WIDE.U32 R20, R21, 0x8, R16 ;  /* 0x0000000815147825 */ /* 0x000fcc00078e0010 */
[----:B------:R-:W2:Y:S01]  /*02f0*/  LDC.U8 R4, c[0x3][R4] ;  /* 0x00c0000004047b82 */ /* 0x000ea20000000000 */
[C---:B----4-:R-:W-:Y:S01]  /*0300*/  LOP3.LUT R3, R19.reuse, 0xff, RZ, 0xc0, !PT ;  /* 0x000000ff13037812 */ /* 0x050fe200078ec0ff */
[----:B------:R-:W-:-:S06]  /*0310*/  IMAD.WIDE.U32 R18, R19, 0x8, R16 ;  /* 0x0000000813127825 */ /* 0x000fcc00078e0010 */
[----:B------:R-:W3:Y:S01]  /*0320*/  LDC.U8 R3, c[0x3][R3] ;  /* 0x00c0000003037b82 */ /* 0x000ee20000000000 */
[C---:B------:R-:W-:Y:S01]  /*0330*/  LOP3.LUT R2, R9.reuse, 0xff, RZ, 0xc0, !PT ;  /* 0x000000ff09027812 */ /* 0x040fe200078ec0ff */
[----:B------:R-:W-:-:S04]  /*0340*/  IMAD.WIDE.U32 R16, R9, 0x8, R16 ;  /* 0x0000000809107825 */ /* 0x000fc800078e0010 */
[----:B------:R-:W-:Y:S01]  /*0350*/  VIADD R9, R8, 0xffffffff ;  /* 0xffffffff08097836 */ /* 0x000fe20000000000 */
[----:B------:R-:W-:Y:S01]  /*0360*/  PRMT R8, RZ, 0x7610, R8 ;  /* 0x00007610ff087816 */ /* 0x000fe20000000008 */
[----:B------:R-:W4:Y:S03]  /*0370*/  LDC.U8 R2, c[0x3][R2] ;  /* 0x00c0000002027b82 */ /* 0x000f260000000000 */
[----:B------:R-:W-:Y:S01]  /*0380*/  SEL R10, R9, 0x4, P0 ;  /* 0x00000004090a7807 */ /* 0x000fe20000000000 */
[----:B------:R-:W-:-:S03]  /*0390*/  IMAD.U32 R9, RZ, RZ, UR5 ;  /* 0x00000005ff097e24 */ /* 0x000fc6000f8e00ff */
[----:B------:R-:W-:-:S07]  /*03a0*/  LEA R10, R10, UR8, 0x3 ;  /* 0x000000080a0a7c11 */ /* 0x000fce000f8e18ff */
.L_x_8:
[----:B------:R-:W0:Y:S01]  /*03b0*/  LDC.64 R26, c[0x0][0x390] ;  /* 0x0000e400ff1a7b82 */ /* 0x000e220000000a00 */
[----:B------:R-:W-:-:S13]  /*03c0*/  ISETP.GT.U32.AND P0, PT, R9, 0x87, PT ;  /* 0x000000870900780c */ /* 0x000fda0003f04070 */
[----:B------:R-:W-:Y:S05]  /*03d0*/  @P0 BRA `(.L_x_0) ;  /* 0x0000000c00280947 */ /* 0x000fea0003800000 */
[----:B------:R-:W5:Y:S01]  /*03e0*/  LDCU UR9, c[0x0][0x388] ;  /* 0x00007100ff0977ac */ /* 0x000f620008000800 */
[----:B------:R-:W-:Y:S01]  /*03f0*/  LOP3.LUT P0, RZ, R9, 0xf, RZ, 0xc0, !PT ;  /* 0x0000000f09ff7812 */ /* 0x000fe2000780c0ff */
[----:B------:R-:W-:Y:S01]  /*0400*/  IMAD.MOV.U32 R33, RZ, RZ, RZ ;  /* 0x000000ffff217224 */ /* 0x000fe200078e00ff */
[----:B------:R-:W0:Y:S01]  /*0410*/  LDCU.64 UR12, c[0x0][0x390] ;  /* 0x00007200ff0c77ac */ /* 0x000e220008000a00 */
[----:B-----5:R-:W-:-:S04]  /*0420*/  UIMAD UR5, UR4, -0x88, UR9 ;  /* 0xffffff78040578a4 */ /* 0x020fc8000f8e0209 */
[----:B------:R-:W-:-:S04]  /*0430*/  UIADD3 UR5, UPT, UPT, UR5, -0x1, URZ ;  /* 0xffffffff05057890 */ /* 0x000fc8000fffe0ff */
[----:B------:R-:W-:-:S09]  /*0440*/  UISETP.GE.U32.AND UP0, UPT, UR5, 0xf, UPT ;  /* 0x0000000f0500788c */ /* 0x000fd2000bf06070 */
[----:B0-----:R-:W-:Y:S05]  /*0450*/  BRA.U !UP0, `(.L_x_1) ;  /* 0x00000005086c7547 */ /* 0x001fea000b800000 */
[C---:B------:R-:W-:Y:S01]  /*0460*/  LOP3.LUT R30, R9.reuse, 0xffff, RZ, 0xc0, !PT ;  /* 0x0000ffff091e7812 */ /* 0x040fe200078ec0ff */
[----:B------:R-:W-:Y:S01]  /*0470*/  UMOV UR6, 0x7 ;  /* 0x0000000700067882 */ /* 0x000fe20000000000 */
[----:B------:R-:W-:Y:S01]  /*0480*/  UMOV UR7, 0x0 ;  /* 0x0000000000077882 */ /* 0x000fe20000000000 */
[----:B------:R-:W-:Y:S01]  /*0490*/  IADD3 R34, P1, PT, R12, 0x7, RZ ;  /* 0x000000070c227810 */ /* 0x000fe20007f3e0ff */
[----:B------:R-:W-:Y:S01]  /*04a0*/  UIMAD.WIDE.U32 UR6, UR12, 0x1, UR6 ;  /* 0x000000010c0678a5 */ /* 0x000fe2000f8e0006 */
[----:B------:R-:W-:Y:S02]  /*04b0*/  SHF.R.U32.HI R30, RZ, 0x4, R30 ;  /* 0x00000004ff1e7819 */ /* 0x000fe4000001161e */
[----:B------:R-:W-:Y:S01]  /*04c0*/  LOP3.LUT R33, R9, 0xf0, RZ, 0xc0, !PT ;  /* 0x000000f009217812 */ /* 0x000fe200078ec0ff */
[----:B------:R-:W-:Y:S02]  /*04d0*/  IMAD.X R35, RZ, RZ, R13, P1 ;  /* 0x000000ffff237224 */ /* 0x000fe400008e060d */
[----:B------:R-:W-:-:S02]  /*04e0*/  IMAD.SHL.U32 R30, R30, 0x10, RZ ;  /* 0x000000101e1e7824 */ /* 0x000fc400078e00ff */
[----:B------:R-:W-:Y:S01]  /*04f0*/  IMAD.U32 R28, RZ, RZ, UR6 ;  /* 0x00000006ff1c7e24 */ /* 0x000fe2000f8e00ff */
[----:B------:R-:W-:Y:S02]  /*0500*/  UIADD3 UR6, UPT, UPT, UR7, UR13, URZ ;  /* 0x0000000d07067290 */ /* 0x000fe4000fffe0ff */
[----:B------:R-:W-:Y:S01]  /*0510*/  IMAD.U32 R29, RZ, RZ, UR7 ;  /* 0x00000007ff1d7e24 */ /* 0x000fe2000f8e00ff */
[----:B------:R-:W-:Y:S01]  /*0520*/  LOP3.LUT R32, R30, 0xf0, RZ, 0xe2, !PT ;  /* 0x000000f01e207812 */ /* 0x000fe200078ee2ff */
[----:B------:R-:W-:Y:S02]  /*0530*/  IMAD.MOV.U32 R36, RZ, RZ, R28 ;  /* 0x000000ffff247224 */ /* 0x000fe400078e001c */
[----:B------:R-:W-:Y:S02]  /*0540*/  IMAD.U32 R37, RZ, RZ, UR6 ;  /* 0x00000006ff257e24 */ /* 0x000fe4000f8e00ff */
[----:B------:R-:W-:-:S07]  /*0550*/  IMAD.MOV R32, RZ, RZ, -R32 ;  /* 0x000000ffff207224 */ /* 0x000fce00078e0a20 */
.L_x_2:
[----:B--2---:R-:W-:Y:S02]  /*0560*/  IMAD.MOV.U32 R28, RZ, RZ, R36 ;  /* 0x000000ffff1c7224 */ /* 0x004fe400078e0024 */
[----:B------:R-:W-:Y:S02]  /*0570*/  IMAD.MOV.U32 R29, RZ, RZ, R37 ;  /* 0x000000ffff1d7224 */ /* 0x000fe400078e0025 */
[----:B------:R-:W-:Y:S02]  /*0580*/  IMAD.MOV.U32 R30, RZ, RZ, R34 ;  /* 0x000000ffff1e7224 */ /* 0x000fe400078e0022 */
[----:B------:R-:W-:Y:S01]  /*0590*/  IMAD.MOV.U32 R31, RZ, RZ, R35 ;  /* 0x000000ffff1f7224 */ /* 0x000fe200078e0023 */
[----:B------:R-:W5:Y:S04]  /*05a0*/  LDG.E.U8 R37, desc[UR10][R28.64+-0x6] ;  /* 0xfffffa0a1c257981 */ /* 0x000f68000c1e1100 */
[----:B------:R-:W2:Y:S04]  /*05b0*/  LDG.E.U8 R34, desc[UR10][R30.64+-0x7] ;  /* 0xfffff90a1e227981 */ /* 0x000ea8000c1e1100 */
[----:B------:R-:W2:Y:S04]  /*05c0*/  LDG.E.U8 R35, desc[UR10][R28.64+-0x7] ;  /* 0xfffff90a1c237981 */ /* 0x000ea8000c1e1100 */
[----:B------:R-:W3:Y:S04]  /*05d0*/  LDG.E.U8 R39, desc[UR10][R28.64+-0x5] ;  /* 0xfffffb0a1c277981 */ /* 0x000ee8000c1e1100 */
[----:B------:R-:W4:Y:S01]  /*05e0*/  LDG.E.U8 R41, desc[UR10][R28.64+-0x4] ;  /* 0xfffffc0a1c297981 */ /* 0x000f22000c1e1100 */
[----:B--2---:R-:W-:-:S05]  /*05f0*/  LOP3.LUT R35, R35, R34, RZ, 0x3c, !PT ;  /* 0x0000002223237212 */ /* 0x004fca00078e3cff */
[----:B------:R0:W-:Y:S04]  /*0600*/  STG.E.U8 desc[UR10][R28.64+-0x7], R35 ;  /* 0xfffff9231c007986 */ /* 0x0001e8000c10110a */
[----:B------:R-:W5:Y:S04]  /*0610*/  LDG.E.U8 R34, desc[UR10][R30.64+-0x6] ;  /* 0xfffffa0a1e227981 */ /* 0x000f68000c1e1100 */
[----:B0-----:R-:W2:Y:S01]  /*0620*/  LDG.E.U8 R35, desc[UR10][R28.64+-0x3] ;  /* 0xfffffd0a1c237981 */ /* 0x001ea2000c1e1100 */
[----:B-----5:R-:W-:-:S05]  /*0630*/  LOP3.LUT R37, R37, R34, RZ, 0x3c, !PT ;  /* 0x0000002225257212 */ /* 0x020fca00078e3cff */
[----:B------:R0:W-:Y:S04]  /*0640*/  STG.E.U8 desc[UR10][R28.64+-0x6], R37 ;  /* 0xfffffa251c007986 */ /* 0x0001e8000c10110a */
[----:B------:R-:W3:Y:S04]  /*0650*/  LDG.E.U8 R34, desc[UR10][R30.64+-0x5] ;  /* 0xfffffb0a1e227981 */ /* 0x000ee8000c1e1100 */
[----:B0-----:R-:W5:Y:S01]  /*0660*/  LDG.E.U8 R37, desc[UR10][R28.64+-0x2] ;  /* 0xfffffe0a1c257981 */ /* 0x001f62000c1e1100 */
[----:B---3--:R-:W-:-:S05]  /*0670*/  LOP3.LUT R39, R39, R34, RZ, 0x3c, !PT ;  /* 0x0000002227277212 */ /* 0x008fca00078e3cff */
[----:B------:R0:W-:Y:S04]  /*0680*/  STG.E.U8 desc[UR10][R28.64+-0x5], R39 ;  /* 0xfffffb271c007986 */ /* 0x0001e8000c10110a */
[----:B------:R-:W4:Y:S02]  /*0690*/  LDG.E.U8 R34, desc[UR10][R30.64+-0x4] ;  /* 0xfffffc0a1e227981 */ /* 0x000f24000c1e1100 */
[----:B----4-:R-:W-:-:S05]  /*06a0*/  LOP3.LUT R41, R41, R34, RZ, 0x3c, !PT ;  /* 0x0000002229297212 */ /* 0x010fca00078e3cff */
[----:B------:R3:W-:Y:S04]  /*06b0*/  STG.E.U8 desc[UR10][R28.64+-0x4], R41 ;  /* 0xfffffc291c007986 */ /* 0x0007e8000c10110a */
[----:B------:R-:W2:Y:S02]  /*06c0*/  LDG.E.U8 R34, desc[UR10][R30.64+-0x3] ;  /* 0xfffffd0a1e227981 */ /* 0x000ea4000c1e1100 */
[----:B--2---:R-:W-:-:S05]  /*06d0*/  LOP3.LUT R35, R35, R34, RZ, 0x3c, !PT ;  /* 0x0000002223237212 */ /* 0x004fca00078e3cff */
[----:B------:R2:W-:Y:S04]  /*06e0*/  STG.E.U8 desc[UR10][R28.64+-0x3], R35 ;  /* 0xfffffd231c007986 */ /* 0x0005e8000c10110a */
[----:B------:R-:W5:Y:S02]  /*06f0*/  LDG.E.U8 R34, desc[UR10][R30.64+-0x2] ;  /* 0xfffffe0a1e227981 */ /* 0x000f64000c1e1100 */
[----:B-----5:R-:W-:-:S05]  /*0700*/  LOP3.LUT R37, R37, R34, RZ, 0x3c, !PT ;  /* 0x0000002225257212 */ /* 0x020fca00078e3cff */
[----:B------:R4:W-:Y:S04]  /*0710*/  STG.E.U8 desc[UR10][R28.64+-0x2], R37 ;  /* 0xfffffe251c007986 */ /* 0x0009e8000c10110a */
[----:B------:R-:W5:Y:S04]  /*0720*/  LDG.E.U8 R34, desc[UR10][R30.64+-0x1] ;  /* 0xffffff0a1e227981 */ /* 0x000f68000c1e1100 */
[----:B0-----:R-:W5:Y:S02]  /*0730*/  LDG.E.U8 R39, desc[UR10][R28.64+-0x1] ;  /* 0xffffff0a1c277981 */ /* 0x001f64000c1e1100 */
[----:B-----5:R-:W-:-:S05]  /*0740*/  LOP3.LUT R39, R39, R34, RZ, 0x3c, !PT ;  /* 0x0000002227277212 */ /* 0x020fca00078e3cff */
[----:B------:R0:W-:Y:S04]  /*0750*/  STG.E.U8 desc[UR10][R28.64+-0x1], R39 ;  /* 0xffffff271c007986 */ /* 0x0001e8000c10110a */
[----:B------:R-:W5:Y:S04]  /*0760*/  LDG.E.U8 R34, desc[UR10][R30.64] ;  /* 0x0000000a1e227981 */ /* 0x000f68000c1e1100 */
[----:B---3--:R-:W5:Y:S04]  /*0770*/  LDG.E.U8 R41, desc[UR10][R28.64] ;  /* 0x0000000a1c297981 */ /* 0x008f68000c1e1100 */
[----:B--2---:R-:W2:Y:S04]  /*0780*/  LDG.E.U8 R35, desc[UR10][R28.64+0x1] ;  /* 0x0000010a1c237981 */ /* 0x004ea8000c1e1100 */
[----:B----4-:R-:W3:Y:S04]  /*0790*/  LDG.E.U8 R37, desc[UR10][R28.64+0x2] ;  /* 0x0000020a1c257981 */ /* 0x010ee8000c1e1100 */
[----:B0-----:R-:W4:Y:S01]  /*07a0*/  LDG.E.U8 R39, desc[UR10][R28.64+0x3] ;  /* 0x0000030a1c277981 */ /* 0x001f22000c1e1100 */
[----:B-----5:R-:W-:-:S05]  /*07b0*/  LOP3.LUT R41, R41, R34, RZ, 0x3c, !PT ;  /* 0x0000002229297212 */ /* 0x020fca00078e3cff */
[----:B------:R0:W-:Y:S04]  /*07c0*/  STG.E.U8 desc[UR10][R28.64], R41 ;  /* 0x000000291c007986 */ /* 0x0001e8000c10110a */
[----:B------:R-:W2:Y:S04]  /*07d0*/  LDG.E.U8 R34, desc[UR10][R30.64+0x1] ;  /* 0x0000010a1e227981 */ /* 0x000ea8000c1e1100 */
[----:B0-----:R-:W5:Y:S01]  /*07e0*/  LDG.E.U8 R41, desc[UR10][R28.64+0x4] ;  /* 0x0000040a1c297981 */ /* 0x001f62000c1e1100 */
[----:B--2---:R-:W-:-:S05]  /*07f0*/  LOP3.LUT R35, R35, R34, RZ, 0x3c, !PT ;  /* 0x0000002223237212 */ /* 0x004fca00078e3cff */
[----:B------:R0:W-:Y:S04]  /*0800*/  STG.E.U8 desc[UR10][R28.64+0x1], R35 ;  /* 0x000001231c007986 */ /* 0x0001e8000c10110a */
[----:B------:R-:W3:Y:S04]  /*0810*/  LDG.E.U8 R34, desc[UR10][R30.64+0x2] ;  /* 0x0000020a1e227981 */ /* 0x000ee8000c1e1100 */
[----:B0-----:R-:W2:Y:S01]  /*0820*/  LDG.E.U8 R35, desc[UR10][R28.64+0x5] ;  /* 0x0000050a1c237981 */ /* 0x001ea2000c1e1100 */
[----:B---3--:R-:W-:-:S05]  /*0830*/  LOP3.LUT R37, R37, R34, RZ, 0x3c, !PT ;  /* 0x0000002225257212 */ /* 0x008fca00078e3cff */
[----:B------:R0:W-:Y:S04]  /*0840*/  STG.E.U8 desc[UR10][R28.64+0x2], R37 ;  /* 0x000002251c007986 */ /* 0x0001e8000c10110a */
[----:B------:R-:W4:Y:S04]  /*0850*/  LDG.E.U8 R34, desc[UR10][R30.64+0x3] ;  /* 0x0000030a1e227981 */ /* 0x000f28000c1e1100 */
[----:B0-----:R-:W3:Y:S01]  /*0860*/  LDG.E.U8 R37, desc[UR10][R28.64+0x6] ;  /* 0x0000060a1c257981 */ /* 0x001ee2000c1e1100 */
[----:B----4-:R-:W-:-:S05]  /*0870*/  LOP3.LUT R39, R39, R34, RZ, 0x3c, !PT ;  /* 0x0000002227277212 */ /* 0x010fca00078e3cff */
[----:B------:R0:W-:Y:S04]  /*0880*/  STG.E.U8 desc[UR10][R28.64+0x3], R39 ;  /* 0x000003271c007986 */ /* 0x0001e8000c10110a */
[----:B------:R-:W5:Y:S04]  /*0890*/  LDG.E.U8 R34, desc[UR10][R30.64+0x4] ;  /* 0x0000040a1e227981 */ /* 0x000f68000c1e1100 */
[----:B0-----:R-:W4:Y:S01]  /*08a0*/  LDG.E.U8 R39, desc[UR10][R28.64+0x7] ;  /* 0x0000070a1c277981 */ /* 0x001f22000c1e1100 */
[----:B-----5:R-:W-:-:S05]  /*08b0*/  LOP3.LUT R41, R41, R34, RZ, 0x3c, !PT ;  /* 0x0000002229297212 */ /* 0x020fca00078e3cff */
[----:B------:R0:W-:Y:S04]  /*08c0*/  STG.E.U8 desc[UR10][R28.64+0x4], R41 ;  /* 0x000004291c007986 */ /* 0x0001e8000c10110a */
[----:B------:R-:W2:Y:S04]  /*08d0*/  LDG.E.U8 R34, desc[UR10][R30.64+0x5] ;  /* 0x0000050a1e227981 */ /* 0x000ea8000c1e1100 */
[----:B0-----:R-:W5:Y:S01]  /*08e0*/  LDG.E.U8 R41, desc[UR10][R28.64+0x8] ;  /* 0x0000080a1c297981 */ /* 0x001f62000c1e1100 */
[----:B--2---:R-:W-:-:S05]  /*08f0*/  LOP3.LUT R35, R35, R34, RZ, 0x3c, !PT ;  /* 0x0000002223237212 */ /* 0x004fca00078e3cff */
[----:B------:R-:W-:Y:S04]  /*0900*/  STG.E.U8 desc[UR10][R28.64+0x5], R35 ;  /* 0x000005231c007986 */ /* 0x000fe8000c10110a */
[----:B------:R-:W3:Y:S02]  /*0910*/  LDG.E.U8 R34, desc[UR10][R30.64+0x6] ;  /* 0x0000060a1e227981 */ /* 0x000ee4000c1e1100 */
[----:B---3--:R-:W-:-:S05]  /*0920*/  LOP3.LUT R37, R37, R34, RZ, 0x3c, !PT ;  /* 0x0000002225257212 */ /* 0x008fca00078e3cff */
[----:B------:R0:W-:Y:S04]  /*0930*/  STG.E.U8 desc[UR10][R28.64+0x6], R37 ;  /* 0x000006251c007986 */ /* 0x0001e8000c10110a */
[----:B------:R-:W4:Y:S01]  /*0940*/  LDG.E.U8 R34, desc[UR10][R30.64+0x7] ;  /* 0x0000070a1e227981 */ /* 0x000f22000c1e1100 */
[----:B------:R-:W-:Y:S01]  /*0950*/  VIADD R32, R32, 0x10 ;  /* 0x0000001020207836 */ /* 0x000fe20000000000 */
[----:B----4-:R-:W-:-:S05]  /*0960*/  LOP3.LUT R39, R39, R34, RZ, 0x3c, !PT ;  /* 0x0000002227277212 */ /* 0x010fca00078e3cff */
[----:B------:R2:W-:Y:S04]  /*0970*/  STG.E.U8 desc[UR10][R28.64+0x7], R39 ;  /* 0x000007271c007986 */ /* 0x0005e8000c10110a */
[----:B------:R-:W5:Y:S01]  /*0980*/  LDG.E.U8 R34, desc[UR10][R30.64+0x8] ;  /* 0x0000080a1e227981 */ /* 0x000f62000c1e1100 */
[----:B------:R-:W-:Y:S02]  /*0990*/  ISETP.NE.AND P1, PT, R32, RZ, PT ;  /* 0x000000ff2000720c */ /* 0x000fe40003f25270 */
[----:B------:R-:W-:-:S05]  /*09a0*/  IADD3 R36, P3, PT, R28, 0x10, RZ ;  /* 0x000000101c247810 */ /* 0x000fca0007f7e0ff */
[----:B0-----:R-:W-:Y:S01]  /*09b0*/  IMAD.X R37, RZ, RZ, R29, P3 ;  /* 0x000000ffff257224 */ /* 0x001fe200018e061d */
[----:B-----5:R-:W-:Y:S02]  /*09c0*/  LOP3.LUT R41, R41, R34, RZ, 0x3c, !PT ;  /* 0x0000002229297212 */ /* 0x020fe400078e3cff */
[----:B------:R-:W-:-:S03]  /*09d0*/  IADD3 R34, P2, PT, R30, 0x10, RZ ;  /* 0x000000101e227810 */ /* 0x000fc60007f5e0ff */
[----:B------:R2:W-:Y:S02]  /*09e0*/  STG.E.U8 desc[UR10][R28.64+0x8], R41 ;  /* 0x000008291c007986 */ /* 0x0005e4000c10110a */
[----:B------:R-:W-:Y:S01]  /*09f0*/  IMAD.X R35, RZ, RZ, R31, P2 ;  /* 0x000000ffff237224 */ /* 0x000fe200010e061f */
[----:B------:R-:W-:Y:S07]  /*0a00*/  @P1 BRA `(.L_x_2) ;  /* 0xfffffff800d41947 */ /* 0x000fee000383ffff */
.L_x_1:
[----:B------:R-:W-:Y:S05]  /*0a10*/  @!P0 BRA `(.L_x_3) ;  /* 0x0000000400748947 */ /* 0x000fea0003800000 */
[----:B------:R-:W2:Y:S02]  /*0a20*/  LDCU.U16 UR5, c[0x0][0x388] ;  /* 0x00007100ff0577ac */ /* 0x000ea40008000400 */
[----:B--2---:R-:W-:-:S04]  /*0a30*/  LEA R28, R8, UR5, 0x3 ;  /* 0x00000005081c7c11 */ /* 0x004fc8000f8e18ff */
[----:B------:R-:W-:-:S04]  /*0a40*/  LOP3.LUT R28, R28, 0xf, RZ, 0xc0, !PT ;  /* 0x0000000f1c1c7812 */ /* 0x000fc800078ec0ff */
[C---:B------:R-:W-:Y:S01]  /*0a50*/  LOP3.LUT P1, RZ, R28.reuse, 0x7, RZ, 0xc0, !PT ;  /* 0x000000071cff7812 */ /* 0x040fe2000782c0ff */
[----:B------:R-:W-:-:S05]  /*0a60*/  VIADD R29, R28, 0xffffffff ;  /* 0xffffffff1c1d7836 */ /* 0x000fca0000000000 */
[----:B------:R-:W-:-:S13]  /*0a70*/  ISETP.GE.U32.AND P0, PT, R29, 0x7, PT ;  /* 0x000000071d00780c */ /* 0x000fda0003f06070 */
[----:B------:R-:W-:Y:S05]  /*0a80*/  @!P0 BRA `(.L_x_4) ;  /* 0x0000000000948947 */ /* 0x000fea0003800000 */
[----:B------:R-:W-:Y:S02]  /*0a90*/  IADD3 R28, P0, PT, R12, R33, RZ ;  /* 0x000000210c1c7210 */ /* 0x000fe40007f1e0ff */
[----:B------:R-:W-:-:S03]  /*0aa0*/  IADD3 R30, P2, PT, R33, UR12, RZ ;  /* 0x0000000c211e7c10 */ /* 0x000fc6000ff5e0ff */
[----:B------:R-:W-:Y:S02]  /*0ab0*/  IMAD.X R29, RZ, RZ, R13, P0 ;  /* 0x000000ffff1d7224 */ /* 0x000fe400000e060d */
[----:B------:R-:W-:-:S03]  /*0ac0*/  IMAD.X R31, RZ, RZ, UR13, P2 ;  /* 0x0000000dff1f7e24 */ /* 0x000fc600090e06ff */
[----:B------:R-:W2:Y:S04]  /*0ad0*/  LDG.E.U8 R32, desc[UR10][R28.64] ;  /* 0x0000000a1c207981 */ /* 0x000ea8000c1e1100 */
[----:B------:R-:W2:Y:S04]  /*0ae0*/  LDG.E.U8 R35, desc[UR10][R30.64] ;  /* 0x0000000a1e237981 */ /* 0x000ea8000c1e1100 */
[----:B------:R-:W5:Y:S04]  /*0af0*/  LDG.E.U8 R37, desc[UR10][R30.64+0x1] ;  /* 0x0000010a1e257981 */ /* 0x000f68000c1e1100 */
        /* <DEDUP_REMOVED lines=12> */
[----:B------:R-:W4:Y:S04]  /*0bc0*/  LDG.E.U8 R32, desc[UR10][R28.64+0x3] ;  /* 0x0000030a1c207981 */ /* 0x000f28000c1e1100 */
[----:B0-----:R-:W3:Y:S01]  /*0bd0*/  LDG.E.U8 R39, desc[UR10][R30.64+0x6] ;  /* 0x0000060a1e277981 */ /* 0x001ee2000c1e1100 */
[----:B----4-:R-:W-:-:S05]  /*0be0*/  LOP3.LUT R41, R41, R32, RZ, 0x3c, !PT ;  /* 0x0000002029297212 */ /* 0x010fca00078e3cff */
[----:B------:R0:W-:Y:S04]  /*0bf0*/  STG.E.U8 desc[UR10][R30.64+0x3], R41 ;  /* 0x000003291e007986 */ /* 0x0001e8000c10110a */
[----:B------:R-:W2:Y:S04]  /*0c00*/  LDG.E.U8 R32, desc[UR10][R28.64+0x4] ;  /* 0x0000040a1c207981 */ /* 0x000ea8000c1e1100 */
[----:B0-----:R-:W4:Y:S01]  /*0c10*/  LDG.E.U8 R41, desc[UR10][R30.64+0x7] ;  /* 0x0000070a1e297981 */ /* 0x001f22000c1e1100 */
[----:B--2---:R-:W-:-:S05]  /*0c20*/  LOP3.LUT R35, R35, R32, RZ, 0x3c, !PT ;  /* 0x0000002023237212 */ /* 0x004fca00078e3cff */
[----:B------:R0:W-:Y:S04]  /*0c30*/  STG.E.U8 desc[UR10][R30.64+0x4], R35 ;  /* 0x000004231e007986 */ /* 0x0001e8000c10110a */
[----:B------:R-:W5:Y:S02]  /*0c40*/  LDG.E.U8 R32, desc[UR10][R28.64+0x5] ;  /* 0x0000050a1c207981 */ /* 0x000f64000c1e1100 */
[----:B-----5:R-:W-:-:S05]  /*0c50*/  LOP3.LUT R37, R37, R32, RZ, 0x3c, !PT ;  /* 0x0000002025257212 */ /* 0x020fca00078e3cff */
[----:B------:R0:W-:Y:S04]  /*0c60*/  STG.E.U8 desc[UR10][R30.64+0x5], R37 ;  /* 0x000005251e007986 */ /* 0x0001e8000c10110a */
[----:B------:R-:W3:Y:S02]  /*0c70*/  LDG.E.U8 R32, desc[UR10][R28.64+0x6] ;  /* 0x0000060a1c207981 */ /* 0x000ee4000c1e1100 */
[----:B---3--:R-:W-:-:S05]  /*0c80*/  LOP3.LUT R39, R39, R32, RZ, 0x3c, !PT ;  /* 0x0000002027277212 */ /* 0x008fca00078e3cff */
[----:B------:R0:W-:Y:S04]  /*0c90*/  STG.E.U8 desc[UR10][R30.64+0x6], R39 ;  /* 0x000006271e007986 */ /* 0x0001e8000c10110a */
[----:B------:R-:W4:Y:S01]  /*0ca0*/  LDG.E.U8 R32, desc[UR10][R28.64+0x7] ;  /* 0x0000070a1c207981 */ /* 0x000f22000c1e1100 */
[----:B------:R-:W-:Y:S01]  /*0cb0*/  VIADD R33, R33, 0x8 ;  /* 0x0000000821217836 */ /* 0x000fe20000000000 */
[----:B----4-:R-:W-:-:S05]  /*0cc0*/  LOP3.LUT R41, R41, R32, RZ, 0x3c, !PT ;  /* 0x0000002029297212 */ /* 0x010fca00078e3cff */
[----:B------:R0:W-:Y:S02]  /*0cd0*/  STG.E.U8 desc[UR10][R30.64+0x7], R41 ;  /* 0x000007291e007986 */ /* 0x0001e4000c10110a */
.L_x_4:
[----:B------:R-:W-:Y:S05]  /*0ce0*/  @!P1 BRA `(.L_x_3) ;  /* 0x0000000000c09947 */ /* 0x000fea0003800000 */
[----:B------:R-:W2:Y:S01]  /*0cf0*/  LDC R32, c[0x0][0x388] ;  /* 0x0000e200ff207b82 */ /* 0x000ea20000000800 */
[----:B------:R-:W-:-:S04]  /*0d00*/  ULOP3.LUT UR5, UR9, 0x7, URZ, 0xc0, !UPT ;  /* 0x0000000709057892 */ /* 0x000fc8000f8ec0ff */
[----:B------:R-:W-:-:S04]  /*0d10*/  UIADD3 UR5, UPT, UPT, UR5, -0x1, URZ ;  /* 0xffffffff05057890 */ /* 0x000fc8000fffe0ff */
[----:B------:R-:W-:Y:S01]  /*0d20*/  UISETP.GE.U32.AND UP0, UPT, UR5, 0x3, UPT ;  /* 0x000000030500788c */ /* 0x000fe2000bf06070 */
[----:B--2---:R-:W-:-:S04]  /*0d30*/  LOP3.LUT R32, R32, 0x3, RZ, 0xc0, !PT ;  /* 0x0000000320207812 */ /* 0x004fc800078ec0ff */
[----:B------:R-:W-:-:S04]  /*0d40*/  ISETP.NE.AND P0, PT, R32, RZ, PT ;  /* 0x000000ff2000720c */ /* 0x000fc80003f05270 */
[----:B------:R-:W-:Y:S09]  /*0d50*/  BRA.U !UP0, `(.L_x_5) ;  /* 0x0000000108547547 */ /* 0x000ff2000b800000 */
[----:B------:R-:W-:Y:S02]  /*0d60*/  IADD3 R28, P1, PT, R12, R33, RZ ;  /* 0x000000210c1c7210 */ /* 0x000fe40007f3e0ff */
[----:B0-----:R-:W-:-:S03]  /*0d70*/  IADD3 R30, P2, PT, R33, UR12, RZ ;  /* 0x0000000c211e7c10 */ /* 0x001fc6000ff5e0ff */
        /* <DEDUP_REMOVED lines=19> */
.L_x_5:
[----:B------:R-:W-:Y:S05]  /*0eb0*/  @!P0 BRA `(.L_x_3) ;  /* 0x00000000004c8947 */ /* 0x000fea0003800000 */
[----:B------:R-:W-:Y:S02]  /*0ec0*/  IADD3 R28, P0, PT, R12, R33, RZ ;  /* 0x000000210c1c7210 */ /* 0x000fe40007f1e0ff */
[----:B0-2---:R-:W-:-:S03]  /*0ed0*/  IADD3 R30, P1, PT, R33, UR12, RZ ;  /* 0x0000000c211e7c10 */ /* 0x005fc6000ff3e0ff */
[----:B------:R-:W-:Y:S02]  /*0ee0*/  IMAD.X R29, RZ, RZ, R13, P0 ;  /* 0x000000ffff1d7224 */ /* 0x000fe400000e060d */
[----:B------:R-:W-:-:S03]  /*0ef0*/  IMAD.X R31, RZ, RZ, UR13, P1 ;  /* 0x0000000dff1f7e24 */ /* 0x000fc600088e06ff */
[----:B------:R-:W2:Y:S04]  /*0f00*/  LDG.E.U8 R33, desc[UR10][R28.64] ;  /* 0x0000000a1c217981 */ /* 0x000ea8000c1e1100 */
[----:B------:R-:W2:Y:S01]  /*0f10*/  LDG.E.U8 R34, desc[UR10][R30.64] ;  /* 0x0000000a1e227981 */ /* 0x000ea2000c1e1100 */
[----:B------:R-:W-:Y:S02]  /*0f20*/  ISETP.NE.AND P0, PT, R32, 0x1, PT ;  /* 0x000000012000780c */ /* 0x000fe40003f05270 */
[----:B--2---:R-:W-:-:S05]  /*0f30*/  LOP3.LUT R33, R34, R33, RZ, 0x3c, !PT ;  /* 0x0000002122217212 */ /* 0x004fca00078e3cff */
[----:B------:R0:W-:Y:S06]  /*0f40*/  STG.E.U8 desc[UR10][R30.64], R33 ;  /* 0x000000211e007986 */ /* 0x0001ec000c10110a */
[----:B------:R-:W-:Y:S05]  /*0f50*/  @!P0 BRA `(.L_x_3) ;  /* 0x0000000000248947 */ /* 0x000fea0003800000 */
[----:B0-----:R-:W2:Y:S04]  /*0f60*/  LDG.E.U8 R33, desc[UR10][R28.64+0x1] ;  /* 0x0000010a1c217981 */ /* 0x001ea8000c1e1100 */
[----:B------:R-:W2:Y:S01]  /*0f70*/  LDG.E.U8 R34, desc[UR10][R30.64+0x1] ;  /* 0x0000010a1e227981 */ /* 0x000ea2000c1e1100 */
[----:B------:R-:W-:-:S13]  /*0f80*/  ISETP.NE.AND P0, PT, R32, 0x2, PT ;  /* 0x000000022000780c */ /* 0x000fda0003f05270 */
[----:B------:R-:W5:Y:S01]  /*0f90*/  @P0 LDG.E.U8 R35, desc[UR10][R30.64+0x2] ;  /* 0x0000020a1e230981 */ /* 0x000f62000c1e1100 */
[----:B--2---:R-:W-:-:S05]  /*0fa0*/  LOP3.LUT R33, R34, R33, RZ, 0x3c, !PT ;  /* 0x0000002122217212 */ /* 0x004fca00078e3cff */
[----:B------:R0:W-:Y:S04]  /*0fb0*/  STG.E.U8 desc[UR10][R30.64+0x1], R33 ;  /* 0x000001211e007986 */ /* 0x0001e8000c10110a */
[----:B------:R-:W5:Y:S02]  /*0fc0*/  @P0 LDG.E.U8 R32, desc[UR10][R28.64+0x2] ;  /* 0x0000020a1c200981 */ /* 0x000f64000c1e1100 */
[----:B-----5:R-:W-:-:S05]  /*0fd0*/  @P0 LOP3.LUT R35, R35, R32, RZ, 0x3c, !PT ;  /* 0x0000002023230212 */ /* 0x020fca00078e3cff */
[----:B------:R0:W-:Y:S02]  /*0fe0*/  @P0 STG.E.U8 desc[UR10][R30.64+0x2], R35 ;  /* 0x000002231e000986 */ /* 0x0001e4000c10110a */
.L_x_3:
[----:B--2---:R-:W-:-:S05]  /*0ff0*/  IADD3 R28, P0, PT, R9, UR12, RZ ;  /* 0x0000000c091c7c10 */ /* 0x004fca000ff1e0ff */
[----:B------:R-:W-:-:S05]  /*1000*/  IMAD.X R29, RZ, RZ, UR13, P0 ;  /* 0x0000000dff1d7e24 */ /* 0x000fca00080e06ff */
[----:B0-----:R-:W2:Y:S02]  /*1010*/  LDG.E.U8 R30, desc[UR10][R28.64] ;  /* 0x0000000a1c1e7981 */ /* 0x001ea4000c1e1100 */
[----:B--2---:R-:W-:-:S05]  /*1020*/  LOP3.LUT R31, R30, 0x6, RZ, 0x3c, !PT ;  /* 0x000000061e1f7812 */ /* 0x004fca00078e3cff */
[----:B------:R0:W-:Y:S04]  /*1030*/  STG.E.U8 desc[UR10][R28.64], R31 ;  /* 0x0000001f1c007986 */ /* 0x0001e8000c10110a */
[----:B------:R-:W2:Y:S02]  /*1040*/  LDG.E.U8 R30, desc[UR10][R26.64+0x87] ;  /* 0x0000870a1a1e7981 */ /* 0x000ea4000c1e1100 */
[----:B--2---:R-:W-:-:S05]  /*1050*/  LOP3.LUT R33, R30, 0x80, RZ, 0x3c, !PT ;  /* 0x000000801e217812 */ /* 0x004fca00078e3cff */
[----:B------:R0:W-:Y:S01]  /*1060*/  STG.E.U8 desc[UR10][R26.64+0x87], R33 ;  /* 0x000087211a007986 */ /* 0x0001e2000c10110a */
[----:B------:R-:W-:Y:S05]  /*1070*/  BRA `(.L_x_6) ;  /* 0x0000000400647947 */ /* 0x000fea0003800000 */
.L_x_0:
[----:B------:R-:W5:Y:S04]  /*1080*/  LDG.E.64 R28, desc[UR10][R12.64] ;  /* 0x0000000a0c1c7981 */ /* 0x000f68000c1e1b00 */
[----:B0-----:R-:W5:Y:S02]  /*1090*/  LDG.E.64 R30, desc[UR10][R26.64] ;  /* 0x0000000a1a1e7981 */ /* 0x001f64000c1e1b00 */
[----:B-----5:R-:W-:Y:S02]  /*10a0*/  LOP3.LUT R32, R30, R28, RZ, 0x3c, !PT ;  /* 0x0000001c1e207212 */ /* 0x020fe400078e3cff */
[----:B------:R-:W-:Y:S02]  /*10b0*/  LOP3.LUT R33, R31, R29, RZ, 0x3c, !PT ;  /* 0x0000001d1f217212 */ /* 0x000fe400078e3cff */
[----:B------:R-:W5:Y:S04]  /*10c0*/  LDG.E.64 R28, desc[UR10][R26.64+0x8] ;  /* 0x0000080a1a1c7981 */ /* 0x000f68000c1e1b00 */
[----:B------:R0:W-:Y:S04]  /*10d0*/  STG.E.64 desc[UR10][R26.64], R32 ;  /* 0x000000201a007986 */ /* 0x0001e8000c101b0a */
[----:B------:R-:W5:Y:S02]  /*10e0*/  LDG.E.64 R30, desc[UR10][R12.64+0x8] ;  /* 0x0000080a0c1e7981 */ /* 0x000f64000c1e1b00 */
[----:B-----5:R-:W-:-:S02]  /*10f0*/  LOP3.LUT R34, R28, R30, RZ, 0x3c, !PT ;  /* 0x0000001e1c227212 */ /* 0x020fc400078e3cff */
[----:B------:R-:W-:Y:S02]  /*1100*/  LOP3.LUT R35, R29, R31, RZ, 0x3c, !PT ;  /* 0x0000001f1d237212 */ /* 0x000fe400078e3cff */
[----:B------:R-:W5:Y:S04]  /*1110*/  LDG.E.64 R28, desc[UR10][R26.64+0x10] ;  /* 0x0000100a1a1c7981 */ /* 0x000f68000c1e1b00 */
[----:B------:R1:W-:Y:S04]  /*1120*/  STG.E.64 desc[UR10][R26.64+0x8], R34 ;  /* 0x000008221a007986 */ /* 0x0003e8000c101b0a */
[----:B------:R-:W5:Y:S02]  /*1130*/  LDG.E.64 R30, desc[UR10][R12.64+0x10] ;  /* 0x0000100a0c1e7981 */ /* 0x000f64000c1e1b00 */
[----:B-----5:R-:W-:-:S02]  /*1140*/  LOP3.LUT R36, R28, R30, RZ, 0x3c, !PT ;  /* 0x0000001e1c247212 */ /* 0x020fc400078e3cff */
[----:B------:R-:W-:Y:S02]  /*1150*/  LOP3.LUT R37, R29, R31, RZ, 0x3c, !PT ;  /* 0x0000001f1d257212 */ /* 0x000fe400078e3cff */
[----:B------:R-:W0:Y:S04]  /*1160*/  LDG.E.64 R28, desc[UR10][R26.64+0x18] ;  /* 0x0000180a1a1c7981 */ /* 0x000e28000c1e1b00 */
[----:B------:R5:W-:Y:S04]  /*1170*/  STG.E.64 desc[UR10][R26.64+0x10], R36 ;  /* 0x000010241a007986 */ /* 0x000be8000c101b0a */
[----:B------:R-:W0:Y:S02]  /*1180*/  LDG.E.64 R30, desc[UR10][R12.64+0x18] ;  /* 0x0000180a0c1e7981 */ /* 0x000e24000c1e1b00 */
[----:B0-----:R-:W-:-:S02]  /*1190*/  LOP3.LUT R32, R28, R30, RZ, 0x3c, !PT ;  /* 0x0000001e1c207212 */ /* 0x001fc400078e3cff */
[----:B------:R-:W-:Y:S02]  /*11a0*/  LOP3.LUT R33, R29, R31, RZ, 0x3c, !PT ;  /* 0x0000001f1d217212 */ /* 0x000fe400078e3cff */
[----:B------:R-:W1:Y:S04]  /*11b0*/  LDG.E.64 R28, desc[UR10][R26.64+0x20] ;  /* 0x0000200a1a1c7981 */ /* 0x000e68000c1e1b00 */
[----:B------:R0:W-:Y:S04]  /*11c0*/  STG.E.64 desc[UR10][R26.64+0x18], R32 ;  /* 0x000018201a007986 */ /* 0x0001e8000c101b0a */
[----:B------:R-:W1:Y:S02]  /*11d0*/  LDG.E.64 R30, desc[UR10][R12.64+0x20] ;  /* 0x0000200a0c1e7981 */ /* 0x000e64000c1e1b00 */
[----:B-1----:R-:W-:-:S02]  /*11e0*/  LOP3.LUT R34, R28, R30, RZ, 0x3c, !PT ;  /* 0x0000001e1c227212 */ /* 0x002fc400078e3cff */
        /* <DEDUP_REMOVED lines=56> */
[----:B------:R-:W5:Y:S04]  /*1570*/  LDG.E.64 R28, desc[UR10][R26.64+0x80] ;  /* 0x0000800a1a1c7981 */ /* 0x000f68000c1e1b00 */
[----:B------:R1:W-:Y:S04]  /*1580*/  STG.E.64 desc[UR10][R26.64+0x78], R32 ;  /* 0x000078201a007986 */ /* 0x0003e8000c101b0a */
[----:B------:R-:W5:Y:S02]  /*1590*/  LDG.E.64 R30, desc[UR10][R12.64+0x80] ;  /* 0x0000800a0c1e7981 */ /* 0x000f64000c1e1b00 */
[----:B-----5:R-:W-:-:S02]  /*15a0*/  LOP3.LUT R28, R28, R30, RZ, 0x3c, !PT ;  /* 0x0000001e1c1c7212 */ /* 0x020fc400078e3cff */
[----:B------:R-:W-:Y:S02]  /*15b0*/  LOP3.LUT R29, R29, R31, RZ, 0x3c, !PT ;  /* 0x0000001f1d1d7212 */ /* 0x000fe400078e3cff */
[----:B------:R-:W-:-:S03]  /*15c0*/  IADD3 R30, P0, PT, R12, 0x88, RZ ;  /* 0x000000880c1e7810 */ /* 0x000fc60007f1e0ff */
[----:B------:R1:W-:Y:S02]  /*15d0*/  STG.E.64 desc[UR10][R26.64+0x80], R28 ;  /* 0x0000801c1a007986 */ /* 0x0003e4000c101b0a */
[----:B------:R-:W-:Y:S02]  /*15e0*/  IMAD.X R31, RZ, RZ, R13, P0 ;  /* 0x000000ffff1f7224 */ /* 0x000fe400000e060d */
[----:B------:R-:W-:Y:S02]  /*15f0*/  IMAD.MOV.U32 R12, RZ, RZ, R30 ;  /* 0x000000ffff0c7224 */ /* 0x000fe400078e001e */
[----:B------:R-:W-:-:S07]  /*1600*/  IMAD.MOV.U32 R13, RZ, RZ, R31 ;  /* 0x000000ffff0d7224 */ /* 0x000fce00078e001f */
.L_x_6:
[----:B-1--4-:R-:W-:Y:S01]  /*1610*/  IADD3 R34, PT, PT, -R2, 0x40, RZ ;  /* 0x0000004002227810 */ /* 0x012fe20007ffe1ff */
[----:B------:R-:W-:-:S06]  /*1620*/  UMOV UR5, URZ ;  /* 0x000000ff00057c82 */ /* 0x000fcc0008000000 */
.L_x_7:
[----:B01----:R-:W4:Y:S04]  /*1630*/  LDG.E.64 R32, desc[UR10][R42.64] ;  /* 0x0000000a2a207981 */ /* 0x003f28000c1e1b00 */
[----:B------:R-:W4:Y:S04]  /*1640*/  LDG.E.64 R30, desc[UR10][R42.64+0x28] ;  /* 0x0000280a2a1e7981 */ /* 0x000f28000c1e1b00 */
[----:B------:R-:W4:Y:S04]  /*1650*/  LDG.E.64 R26, desc[UR10][R42.64+0x50] ;  /* 0x0000500a2a1a7981 */ /* 0x000f28000c1e1b00 */
[----:B------:R-:W5:Y:S04]  /*1660*/  LDG.E.64 R28, desc[UR10][R42.64+0x78] ;  /* 0x0000780a2a1c7981 */ /* 0x000f68000c1e1b00 */
[----:B------:R-:W5:Y:S01]  /*1670*/  LDG.E.64 R36, desc[UR10][R42.64+0xa0] ;  /* 0x0000a00a2a247981 */ /* 0x000f62000c1e1b00 */
[----:B----4-:R-:W-:-:S02]  /*1680*/  LOP3.LUT R39, R26, R30, R32, 0x96, !PT ;  /* 0x0000001e1a277212 */ /* 0x010fc400078e9620 */
[----:B------:R-:W-:Y:S02]  /*1690*/  LOP3.LUT R35, R27, R31, R33, 0x96, !PT ;  /* 0x0000001f1b237212 */ /* 0x000fe400078e9621 */
[----:B-----5:R-:W-:Y:S02]  /*16a0*/  LOP3.LUT R38, R36, R39, R28, 0x96, !PT ;  /* 0x0000002724267212 */ /* 0x020fe400078e961c */
[----:B------:R-:W-:-:S05]  /*16b0*/  LOP3.LUT R39, R37, R35, R29, 0x96, !PT ;  /* 0x0000002325277212 */ /* 0x000fca00078e961d */
[----:B------:R-:W-:Y:S04]  /*16c0*/  STS.64 [R0+UR8], R38 ;  /* 0x0000002600007988 */ /* 0x000fe80008000a08 */
[----:B------:R-:W0:Y:S02]  /*16d0*/  LDS.64 R38, [R11] ;  /* 0x000000000b267984 */ /* 0x000e240000000a00 */
[C-C-:B0-----:R-:W-:Y:S01]  /*16e0*/  SHF.L.U64.HI R41, R38.reuse, 0x1, R39.reuse ;  /* 0x0000000126297819 */ /* 0x141fe20000010227 */
[----:B------:R-:W-:Y:S01]  /*16f0*/  IMAD.SHL.U32 R40, R38, 0x2, RZ ;  /* 0x0000000226287824 */ /* 0x000fe200078e00ff */
[----:B------:R-:W-:Y:S02]  /*1700*/  SHF.R.U32.HI R35, RZ, 0x1f, R39 ;  /* 0x0000001fff237819 */ /* 0x000fe40000011627 */
[----:B------:R-:W0:Y:S02]  /*1710*/  LDS.64 R38, [R10] ;  /* 0x000000000a267984 */ /* 0x000e240000000a00 */
[----:B0-----:R-:W-:-:S02]  /*1720*/  LOP3.LUT R35, R40, R35, R38, 0x96, !PT ;  /* 0x0000002328237212 */ /* 0x001fc400078e9626 */
[----:B------:R-:W-:Y:S02]  /*1730*/  LOP3.LUT R38, R39, R41, RZ, 0x3c, !PT ;  /* 0x0000002927267212 */ /* 0x000fe400078e3cff */
[C---:B------:R-:W-:Y:S02]  /*1740*/  LOP3.LUT R32, R35.reuse, R32, RZ, 0x3c, !PT ;  /* 0x0000002023207212 */ /* 0x040fe400078e3cff */
[C---:B------:R-:W-:Y:S02]  /*1750*/  LOP3.LUT R33, R38.reuse, R33, RZ, 0x3c, !PT ;  /* 0x0000002126217212 */ /* 0x040fe400078e3cff */
[C---:B------:R-:W-:Y:S02]  /*1760*/  LOP3.LUT R30, R35.reuse, R30, RZ, 0x3c, !PT ;  /* 0x0000001e231e7212 */ /* 0x040fe400078e3cff */
[----:B------:R-:W-:Y:S01]  /*1770*/  LOP3.LUT R31, R38, R31, RZ, 0x3c, !PT ;  /* 0x0000001f261f7212 */ /* 0x000fe200078e3cff */
[----:B------:R-:W-:Y:S01]  /*1780*/  STG.E.64 desc[UR10][R42.64], R32 ;  /* 0x000000202a007986 */ /* 0x000fe2000c101b0a */
[----:B------:R-:W-:-:S02]  /*1790*/  LOP3.LUT R26, R35, R26, RZ, 0x3c, !PT ;  /* 0x0000001a231a7212 */ /* 0x000fc400078e3cff */
[C---:B------:R-:W-:Y:S01]  /*17a0*/  LOP3.LUT R27, R38.reuse, R27, RZ, 0x3c, !PT ;  /* 0x0000001b261b7212 */ /* 0x040fe200078e3cff */
[----:B------:R0:W-:Y:S01]  /*17b0*/  STG.E.64 desc[UR10][R42.64+0x28], R30 ;  /* 0x0000281e2a007986 */ /* 0x0001e2000c101b0a */
[C---:B------:R-:W-:Y:S02]  /*17c0*/  LOP3.LUT R28, R35.reuse, R28, RZ, 0x3c, !PT ;  /* 0x0000001c231c7212 */ /* 0x040fe400078e3cff */
[C---:B------:R-:W-:Y:S01]  /*17d0*/  LOP3.LUT R29, R38.reuse, R29, RZ, 0x3c, !PT ;  /* 0x0000001d261d7212 */ /* 0x040fe200078e3cff */
[----:B------:R-:W-:Y:S01]  /*17e0*/  STG.E.64 desc[UR10][R42.64+0x50], R26 ;  /* 0x0000501a2a007986 */ /* 0x000fe2000c101b0a */
[----:B------:R-:W-:Y:S02]  /*17f0*/  LOP3.LUT R36, R35, R36, RZ, 0x3c, !PT ;  /* 0x0000002423247212 */ /* 0x000fe400078e3cff */
[----:B------:R-:W-:Y:S01]  /*1800*/  LOP3.LUT R37, R38, R37, RZ, 0x3c, !PT ;  /* 0x0000002526257212 */ /* 0x000fe200078e3cff */
[----:B------:R1:W-:Y:S04]  /*1810*/  STG.E.64 desc[UR10][R42.64+0x78], R28 ;  /* 0x0000781c2a007986 */ /* 0x0003e8000c101b0a */
[----:B------:R4:W-:Y:S04]  /*1820*/  STG.E.64 desc[UR10][R42.64+0xa0], R36 ;  /* 0x0000a0242a007986 */ /* 0x0009e8000c101b0a */
[----:B------:R-:W5:Y:S04]  /*1830*/  LDG.E.64 R44, desc[UR10][R24.64] ;  /* 0x0000000a182c7981 */ /* 0x000f68000c1e1b00 */
[----:B0-----:R-:W3:Y:S04]  /*1840*/  LDG.E.64 R30, desc[UR10][R20.64] ;  /* 0x0000000a141e7981 */ /* 0x001ee8000c1e1b00 */
[----:B-1----:R-:W2:Y:S04]  /*1850*/  LDG.E.64 R28, desc[UR10][R22.64] ;  /* 0x0000000a161c7981 */ /* 0x002ea8000c1e1b00 */
[----:B------:R-:W3:Y:S04]  /*1860*/  LDG.E.64 R38, desc[UR10][R18.64] ;  /* 0x0000000a12267981 */ /* 0x000ee8000c1e1b00 */
[----:B------:R-:W3:Y:S01]  /*1870*/  LDG.E.64 R40, desc[UR10][R16.64] ;  /* 0x0000000a10287981 */ /* 0x000ee2000c1e1b00 */
[----:B------:R-:W-:-:S02]  /*1880*/  IADD3 R35, PT, PT, -R6, 0x40, RZ ;  /* 0x0000004006237810 */ /* 0x000fc40007ffe1ff */
[----:B----4-:R-:W-:Y:S02]  /*1890*/  IADD3 R37, PT, PT, -R5, 0x40, RZ ;  /* 0x0000004005257810 */ /* 0x010fe40007ffe1ff */
[CC--:B-----5:R-:W-:Y:S02]  /*18a0*/  SHF.L.U32 R33, R44.reuse, R6.reuse, RZ ;  /* 0x000000062c217219 */ /* 0x0e0fe400000006ff */
[-CC-:B------:R-:W-:Y:S02]  /*18b0*/  SHF.R.U64 R32, R44, R35.reuse, R45.reuse ;  /* 0x000000232c207219 */ /* 0x180fe4000000122d */
[--C-:B------:R-:W-:Y:S02]  /*18c0*/  SHF.R.U32.HI R35, RZ, R35, R45.reuse ;  /* 0x00000023ff237219 */ /* 0x100fe4000001162d */
[----:B------:R-:W-:Y:S02]  /*18d0*/  LOP3.LUT R27, R32, R33, RZ, 0x3c, !PT ;  /* 0x00000021201b7212 */ /* 0x000fe400078e3cff */
[----:B------:R-:W-:-:S02]  /*18e0*/  SHF.L.U64.HI R44, R44, R6, R45 ;  /* 0x000000062c2c7219 */ /* 0x000fc4000001022d */
[C---:B--2---:R-:W-:Y:S02]  /*18f0*/  SHF.L.U32 R33, R28.reuse, R5, RZ ;  /* 0x000000051c217219 */ /* 0x044fe400000006ff */
[-CC-:B------:R-:W-:Y:S02]  /*1900*/  SHF.R.U64 R26, R28, R37.reuse, R29.reuse ;  /* 0x000000251c1a7219 */ /* 0x180fe4000000121d */
[----:B------:R-:W-:Y:S02]  /*1910*/  IADD3 R45, PT, PT, -R4, 0x40, RZ ;  /* 0x00000040042d7810 */ /* 0x000fe40007ffe1ff */
[--C-:B------:R-:W-:Y:S02]  /*1920*/  SHF.R.U32.HI R36, RZ, R37, R29.reuse ;  /* 0x00000025ff247219 */ /* 0x100fe4000001161d */
[----:B------:R-:W-:Y:S02]  /*1930*/  SHF.L.U64.HI R37, R28, R5, R29 ;  /* 0x000000051c257219 */ /* 0x000fe4000001021d */
[----:B------:R-:W-:-:S02]  /*1940*/  LOP3.LUT R29, R26, R33, RZ, 0x3c, !PT ;  /* 0x000000211a1d7212 */ /* 0x000fc400078e3cff */
[CC--:B---3--:R-:W-:Y:S02]  /*1950*/  SHF.L.U32 R33, R30.reuse, R4.reuse, RZ ;  /* 0x000000041e217219 */ /* 0x0c8fe400000006ff */
[CCC-:B------:R-:W-:Y:S02]  /*1960*/  SHF.R.U64 R26, R30.reuse, R45.reuse, R31.reuse ;  /* 0x0000002d1e1a7219 */ /* 0x1c0fe4000000121f */
[--C-:B------:R-:W-:Y:S02]  /*1970*/  SHF.R.U32.HI R28, RZ, R45, R31.reuse ;  /* 0x0000002dff1c7219 */ /* 0x100fe4000001161f */
[----:B------:R-:W-:Y:S02]  /*1980*/  SHF.L.U64.HI R31, R30, R4, R31 ;  /* 0x000000041e1f7219 */ /* 0x000fe4000001021f */
[----:B------:R-:W-:Y:S02]  /*1990*/  LOP3.LUT R30, R26, R33, RZ, 0x3c, !PT ;  /* 0x000000211a1e7212 */ /* 0x000fe400078e3cff */
[----:B------:R-:W-:-:S02]  /*19a0*/  IADD3 R33, PT, PT, -R3, 0x40, RZ ;  /* 0x0000004003217810 */ /* 0x000fc40007ffe1ff */
[C---:B------:R-:W-:Y:S02]  /*19b0*/  SHF.L.U32 R45, R38.reuse, R3, RZ ;  /* 0x00000003262d7219 */ /* 0x040fe400000006ff */
[--C-:B------:R-:W-:Y:S02]  /*19c0*/  SHF.R.U64 R32, R38, R33, R39.reuse ;  /* 0x0000002126207219 */ /* 0x100fe40000001227 */
[----:B------:R-:W-:Y:S02]  /*19d0*/  LOP3.LUT R35, R35, R44, RZ, 0x3c, !PT ;  /* 0x0000002c23237212 */ /* 0x000fe400078e3cff */
[----:B------:R-:W-:Y:S02]  /*19e0*/  LOP3.LUT R32, R32, R45, RZ, 0x3c, !PT ;  /* 0x0000002d20207212 */ /* 0x000fe400078e3cff */
[----:B------:R-:W0:Y:S01]  /*19f0*/  LDC.64 R44, c[0x0][0x390] ;  /* 0x0000e400ff2c7b82 */ /* 0x000e220000000a00 */
[----:B------:R-:W-:Y:S02]  /*1a00*/  LOP3.LUT R36, R36, R37, RZ, 0x3c, !PT ;  /* 0x0000002524247212 */ /* 0x000fe400078e3cff */
[----:B------:R-:W-:-:S02]  /*1a10*/  SHF.R.U32.HI R33, RZ, R33, R39 ;  /* 0x00000021ff217219 */ /* 0x000fc40000011627 */
[----:B------:R-:W-:Y:S02]  /*1a20*/  SHF.L.U64.HI R37, R38, R3, R39 ;  /* 0x0000000326257219 */ /* 0x000fe40000010227 */
[C---:B------:R-:W-:Y:S02]  /*1a30*/  SHF.L.U32 R39, R40.reuse, R2, RZ ;  /* 0x0000000228277219 */ /* 0x040fe400000006ff */
[----:B------:R-:W-:-:S04]  /*1a40*/  SHF.R.U64 R38, R40, R34, R41 ;  /* 0x0000002228267219 */ /* 0x000fc80000001229 */
[----:B------:R-:W-:Y:S02]  /*1a50*/  LOP3.LUT R38, R38, R39, RZ, 0x3c, !PT ;  /* 0x0000002726267212 */ /* 0x000fe400078e3cff */
[--C-:B------:R-:W-:Y:S02]  /*1a60*/  SHF.L.U64.HI R39, R40, R2, R41.reuse ;  /* 0x0000000228277219 */ /* 0x100fe40000010229 */
[----:B------:R-:W-:Y:S02]  /*1a70*/  SHF.R.U32.HI R40, RZ, R34, R41 ;  /* 0x00000022ff287219 */ /* 0x000fe40000011629 */
[----:B------:R-:W-:Y:S02]  /*1a80*/  LOP3.LUT R31, R28, R31, RZ, 0x3c, !PT ;  /* 0x0000001f1c1f7212 */ /* 0x000fe400078e3cff */
[----:B------:R-:W-:Y:S02]  /*1a90*/  LOP3.LUT R26, R27, R30, R29, 0xb4, !PT ;  /* 0x0000001e1b1a7212 */ /* 0x000fe400078eb41d */
[----:B------:R-:W-:-:S02]  /*1aa0*/  LOP3.LUT R28, R29, R32, R30, 0xb4, !PT ;  /* 0x000000201d1c7212 */ /* 0x000fc400078eb41e */
[----:B------:R-:W-:Y:S02]  /*1ab0*/  LOP3.LUT R33, R33, R37, RZ, 0x3c, !PT ;  /* 0x0000002521217212 */ /* 0x000fe400078e3cff */
[----:B------:R-:W-:Y:S02]  /*1ac0*/  LOP3.LUT R30, R30, R38, R32, 0xb4, !PT ;  /* 0x000000261e1e7212 */ /* 0x000fe400078eb420 */
[----:B------:R-:W-:Y:S02]  /*1ad0*/  LOP3.LUT R40, R40, R39, RZ, 0x3c, !PT ;  /* 0x0000002728287212 */ /* 0x000fe400078e3cff */
[----:B------:R-:W-:Y:S02]  /*1ae0*/  LOP3.LUT R32, R32, R27, R38, 0xb4, !PT ;  /* 0x0000001b20207212 */ /* 0x000fe400078eb426 */
[----:B------:R-:W-:Y:S02]  /*1af0*/  LOP3.LUT R38, R38, R29, R27, 0xb4, !PT ;  /* 0x0000001d26267212 */ /* 0x000fe400078eb41b */
[----:B------:R-:W-:-:S02]  /*1b00*/  LOP3.LUT R27, R35, R31, R36, 0xb4, !PT ;  /* 0x0000001f231b7212 */ /* 0x000fc400078eb424 */
[----:B------:R-:W-:Y:S02]  /*1b10*/  LOP3.LUT R29, R36, R33, R31, 0xb4, !PT ;  /* 0x00000021241d7212 */ /* 0x000fe400078eb41f */
[----:B------:R-:W-:Y:S02]  /*1b20*/  LOP3.LUT R31, R31, R40, R33, 0xb4, !PT ;  /* 0x000000281f1f7212 */ /* 0x000fe400078eb421 */
[----:B------:R-:W-:Y:S02]  /*1b30*/  LOP3.LUT R33, R33, R35, R40, 0xb4, !PT ;  /* 0x0000002321217212 */ /* 0x000fe400078eb428 */
[----:B------:R-:W-:Y:S01]  /*1b40*/  LOP3.LUT R39, R40, R36, R35, 0xb4, !PT ;  /* 0x0000002428277212 */ /* 0x000fe200078eb423 */
[----:B------:R1:W-:Y:S04]  /*1b50*/  STG.E.64 desc[UR10][R14.64], R26 ;  /* 0x0000001a0e007986 */ /* 0x0003e8000c101b0a */
[----:B------:R1:W-:Y:S04]  /*1b60*/  STG.E.64 desc[UR10][R14.64+0x8], R28 ;  /* 0x0000081c0e007986 */ /* 0x0003e8000c101b0a */
[----:B------:R1:W-:Y:S04]  /*1b70*/  STG.E.64 desc[UR10][R14.64+0x10], R30 ;  /* 0x0000101e0e007986 */ /* 0x0003e8000c101b0a */
[----:B------:R1:W-:Y:S04]  /*1b80*/  STG.E.64 desc[UR10][R14.64+0x18], R32 ;  /* 0x000018200e007986 */ /* 0x0003e8000c101b0a */
[----:B------:R1:W-:Y:S04]  /*1b90*/  STG.E.64 desc[UR10][R14.64+0x20], R38 ;  /* 0x000020260e007986 */ /* 0x0003e8000c101b0a */
[----:B0-----:R-:W2:Y:S01]  /*1ba0*/  LDG.E.64 R36, desc[UR10][R44.64] ;  /* 0x0000000a2c247981 */ /* 0x001ea2000c1e1b00 */
[----:B------:R-:W-:-:S02]  /*1bb0*/  UMOV UR6, 0x38 ;  /* 0x0000003800067882 */ /* 0x000fc40000000000 */
[----:B------:R-:W-:-:S12]  /*1bc0*/  ULEA UR6, UR5, UR6, 0x3 ;  /* 0x0000000605067291 */ /* 0x000fd8000f8e18ff */
[----:B------:R-:W2:Y:S01]  /*1bd0*/  LDCU.64 UR6, c[0x3][UR6] ;  /* 0x00c00000060677ac */ /* 0x000ea20008000a00 */
[----:B------:R-:W-:-:S04]  /*1be0*/  UIADD3 UR5, UPT, UPT, UR5, 0x1, URZ ;  /* 0x0000000105057890 */ /* 0x000fc8000fffe0ff */
[----:B------:R-:W-:Y:S01]  /*1bf0*/  UISETP.NE.AND UP0, UPT, UR5, 0x18, UPT ;  /* 0x000000180500788c */ /* 0x000fe2000bf05270 */
[----:B--2---:R-:W-:Y:S02]  /*1c00*/  LOP3.LUT R36, R36, UR6, RZ, 0x3c, !PT ;  /* 0x0000000624247c12 */ /* 0x004fe4000f8e3cff */
[----:B------:R-:W-:-:S05]  /*1c10*/  LOP3.LUT R37, R37, UR7, RZ, 0x3c, !PT ;  /* 0x0000000725257c12 */ /* 0x000fca000f8e3cff */
[----:B------:R1:W-:Y:S01]  /*1c20*/  STG.E.64 desc[UR10][R44.64], R36 ;  /* 0x000000242c007986 */ /* 0x0003e2000c101b0a */
[----:B------:R-:W-:Y:S06]  /*1c30*/  BAR.SYNC.DEFER_BLOCKING 0x0 ;  /* 0x0000000000007b1d */ /* 0x000fec0000010000 */
[----:B------:R-:W-:Y:S05]  /*1c40*/  BRA.U UP0, `(.L_x_7) ;  /* 0xfffffff900787547 */ /* 0x000fea000b83ffff */
[----:B------:R-:W-:Y:S01]  /*1c50*/  ISETP.GT.U32.AND P0, PT, R9, 0x88, PT ;  /* 0x000000880900780c */ /* 0x000fe20003f04070 */
[C---:B-1----:R-:W-:Y:S01]  /*1c60*/  VIADD R26, R7.reuse, 0x1 ;  /* 0x00000001071a7836 */ /* 0x042fe20000000000 */
[----:B------:R-:W-:Y:S01]  /*1c70*/  ISETP.LT.U32.AND P1, PT, R7, 0x190, PT ;  /* 0x000001900700780c */ /* 0x000fe20003f21070 */
[----:B------:R-:W-:Y:S01]  /*1c80*/  UIADD3 UR4, UPT, UPT, UR4, 0x1, URZ ;  /* 0x0000000104047890 */ /* 0x000fe2000fffe0ff */
[----:B------:R-:W-:Y:S02]  /*1c90*/  VIADD R8, R8, 0x1 ;  /* 0x0000000108087836 */ /* 0x000fe40000000000 */
[----:B------:R-:W-:-:S07]  /*1ca0*/  VIADD R9, R9, 0xffffff78 ;  /* 0xffffff7809097836 */ /* 0x000fce0000000000 */
[----:B------:R-:W-:-:S04]  /*1cb0*/  @!P0 IMAD.MOV R26, RZ, RZ, R7 ;  /* 0x000000ffff1a8224 */ /* 0x000fc800078e0207 */
[----:B------:R-:W-:Y:S01]  /*1cc0*/  IMAD.MOV.U32 R7, RZ, RZ, R26 ;  /* 0x000000ffff077224 */ /* 0x000fe200078e001a */
[----:B------:R-:W-:Y:S06]  /*1cd0*/  @P0 BRA P1, `(.L_x_8) ;  /* 0xffffffe400b40947 */ /* 0x000fec000083ffff */
[----:B------:R-:W-:Y:S05]  /*1ce0*/  EXIT ;  /* 0x000000000000794d */ /* 0x000fea0003800000 */
.L_x_9:
[----:B------:R-:W-:-:S00]  /*1cf0*/  BRA `(.L_x_9) ;  /* 0xfffffffc00fc7947 */ /* 0x000fc0000383ffff */
[----:B------:R-:W-:-:S00]  /*1d00*/  NOP ;  /* 0x0000000000007918 */ /* 0x000fc00000000000 */
[----:B------:R-:W-:-:S00]  /*1d10*/  NOP ;  /* 0x0000000000007918 */ /* 0x000fc00000000000 */
[----:B------:R-:W-:-:S00]  /*1d20*/  NOP ;  /* 0x0000000000007918 */ /* 0x000fc00000000000 */
[----:B------:R-:W-:-:S00]  /*1d30*/  NOP ;  /* 0x0000000000007918 */ /* 0x000fc00000000000 */
[----:B------:R-:W-:-:S00]  /*1d40*/  NOP ;  /* 0x0000000000007918 */ /* 0x000fc00000000000 */
[----:B------:R-:W-:-:S00]  /*1d50*/  NOP ;  /* 0x0000000000007918 */ /* 0x000fc00000000000 */
[----:B------:R-:W-:-:S00]  /*1d60*/  NOP ;  /* 0x0000000000007918 */ /* 0x000fc00000000000 */
[----:B------:R-:W-:-:S00]  /*1d70*/  NOP ;  /* 0x0000000000007918 */ /* 0x000fc00000000000 */
.L_x_10:


//--------------------- .nv.shared._Z6KeccakPciP5INTER --------------------------
	.section	.nv.shared._Z6KeccakPciP5INTER,"aw",@nobits
	.sectionflags	@""
	.align	8
.nv.shared._Z6KeccakPciP5INTER:
	.zero		1064


//--------------------- .nv.shared.reserved.0     --------------------------
	.section	.nv.shared.reserved.0,"aw",@nobits
	.weak		__nv_reservedSMEM_offset_0_alias
	.size		__nv_reservedSMEM_offset_0_alias, 0, 64
	.other		__nv_reservedSMEM_offset_0_alias,@"STO_CUDA_RESERVED_SHARED STV_DEFAULT"
__nv_reservedSMEM_offset_0_alias:
	.zero		0
	.zero		64


//--------------------- .nv.constant0._Z6KeccakPciP5INTER --------------------------
	.section	.nv.constant0._Z6KeccakPciP5INTER,"a",@progbits
	.sectionflags	@""
	.align	4
.nv.constant0._Z6KeccakPciP5INTER:
	.zero		920


//--------------------- SYMBOLS --------------------------

	.type		.nv.reservedSmem.offset0,@object
	.size		.nv.reservedSmem.offset0,0x4
	.type		.nv.reservedSmem.cap,@object
	.size		.nv.reservedSmem.cap,0x4
